//
// Generated by NVIDIA NVVM Compiler
//
// Compiler Build ID: CL-36424714
// Cuda compilation tools, release 13.0, V13.0.88
// Based on NVVM 20.0.0
//

.version 9.0
.target sm_100
.address_size 64

	// .globl	_Z10build_up_bPfS_S_iiffff
.global .align 1 .b8 _ZN34_INTERNAL_809b6cc3_4_k_cu_52bf51744cuda3std3__45__cpo5beginE[1];
.global .align 1 .b8 _ZN34_INTERNAL_809b6cc3_4_k_cu_52bf51744cuda3std3__45__cpo3endE[1];
.global .align 1 .b8 _ZN34_INTERNAL_809b6cc3_4_k_cu_52bf51744cuda3std3__45__cpo6cbeginE[1];
.global .align 1 .b8 _ZN34_INTERNAL_809b6cc3_4_k_cu_52bf51744cuda3std3__45__cpo4cendE[1];
.global .align 1 .b8 _ZN34_INTERNAL_809b6cc3_4_k_cu_52bf51744cuda3std3__45__cpo6rbeginE[1];
.global .align 1 .b8 _ZN34_INTERNAL_809b6cc3_4_k_cu_52bf51744cuda3std3__45__cpo4rendE[1];
.global .align 1 .b8 _ZN34_INTERNAL_809b6cc3_4_k_cu_52bf51744cuda3std3__45__cpo7crbeginE[1];
.global .align 1 .b8 _ZN34_INTERNAL_809b6cc3_4_k_cu_52bf51744cuda3std3__45__cpo5crendE[1];
.global .align 1 .b8 _ZN34_INTERNAL_809b6cc3_4_k_cu_52bf51744cuda3std3__436_GLOBAL__N__809b6cc3_4_k_cu_52bf51746ignoreE[1];
.global .align 1 .b8 _ZN34_INTERNAL_809b6cc3_4_k_cu_52bf51744cuda3std3__419piecewise_constructE[1];
.global .align 1 .b8 _ZN34_INTERNAL_809b6cc3_4_k_cu_52bf51744cuda3std3__48in_placeE[1];
.global .align 1 .b8 _ZN34_INTERNAL_809b6cc3_4_k_cu_52bf51744cuda3std3__420unreachable_sentinelE[1];
.global .align 1 .b8 _ZN34_INTERNAL_809b6cc3_4_k_cu_52bf51744cuda3std3__47nulloptE[1];
.global .align 1 .b8 _ZN34_INTERNAL_809b6cc3_4_k_cu_52bf51744cuda3std3__48unexpectE[1];
.global .align 1 .b8 _ZN34_INTERNAL_809b6cc3_4_k_cu_52bf51744cuda3std6ranges3__45__cpo4swapE[1];
.global .align 1 .b8 _ZN34_INTERNAL_809b6cc3_4_k_cu_52bf51744cuda3std6ranges3__45__cpo9iter_moveE[1];
.global .align 1 .b8 _ZN34_INTERNAL_809b6cc3_4_k_cu_52bf51744cuda3std6ranges3__45__cpo5beginE[1];
.global .align 1 .b8 _ZN34_INTERNAL_809b6cc3_4_k_cu_52bf51744cuda3std6ranges3__45__cpo3endE[1];
.global .align 1 .b8 _ZN34_INTERNAL_809b6cc3_4_k_cu_52bf51744cuda3std6ranges3__45__cpo6cbeginE[1];
.global .align 1 .b8 _ZN34_INTERNAL_809b6cc3_4_k_cu_52bf51744cuda3std6ranges3__45__cpo4cendE[1];
.global .align 1 .b8 _ZN34_INTERNAL_809b6cc3_4_k_cu_52bf51744cuda3std6ranges3__45__cpo7advanceE[1];
.global .align 1 .b8 _ZN34_INTERNAL_809b6cc3_4_k_cu_52bf51744cuda3std6ranges3__45__cpo9iter_swapE[1];
.global .align 1 .b8 _ZN34_INTERNAL_809b6cc3_4_k_cu_52bf51744cuda3std6ranges3__45__cpo4nextE[1];
.global .align 1 .b8 _ZN34_INTERNAL_809b6cc3_4_k_cu_52bf51744cuda3std6ranges3__45__cpo4prevE[1];
.global .align 1 .b8 _ZN34_INTERNAL_809b6cc3_4_k_cu_52bf51744cuda3std6ranges3__45__cpo4dataE[1];
.global .align 1 .b8 _ZN34_INTERNAL_809b6cc3_4_k_cu_52bf51744cuda3std6ranges3__45__cpo5cdataE[1];
.global .align 1 .b8 _ZN34_INTERNAL_809b6cc3_4_k_cu_52bf51744cuda3std6ranges3__45__cpo4sizeE[1];
.global .align 1 .b8 _ZN34_INTERNAL_809b6cc3_4_k_cu_52bf51744cuda3std6ranges3__45__cpo5ssizeE[1];
.global .align 1 .b8 _ZN34_INTERNAL_809b6cc3_4_k_cu_52bf51744cuda3std6ranges3__45__cpo8distanceE[1];
.global .align 1 .b8 _ZN34_INTERNAL_809b6cc3_4_k_cu_52bf51746thrust24THRUST_300001_SM_1000_NS8cuda_cub3parE[1];
.global .align 1 .b8 _ZN34_INTERNAL_809b6cc3_4_k_cu_52bf51746thrust24THRUST_300001_SM_1000_NS8cuda_cub10par_nosyncE[1];
.global .align 1 .b8 _ZN34_INTERNAL_809b6cc3_4_k_cu_52bf51746thrust24THRUST_300001_SM_1000_NS6system6detail10sequential3seqE[1];
.global .align 1 .b8 _ZN34_INTERNAL_809b6cc3_4_k_cu_52bf51746thrust24THRUST_300001_SM_1000_NS12placeholders2_1E[1];
.global .align 1 .b8 _ZN34_INTERNAL_809b6cc3_4_k_cu_52bf51746thrust24THRUST_300001_SM_1000_NS12placeholders2_2E[1];
.global .align 1 .b8 _ZN34_INTERNAL_809b6cc3_4_k_cu_52bf51746thrust24THRUST_300001_SM_1000_NS12placeholders2_3E[1];
.global .align 1 .b8 _ZN34_INTERNAL_809b6cc3_4_k_cu_52bf51746thrust24THRUST_300001_SM_1000_NS12placeholders2_4E[1];
.global .align 1 .b8 _ZN34_INTERNAL_809b6cc3_4_k_cu_52bf51746thrust24THRUST_300001_SM_1000_NS12placeholders2_5E[1];
.global .align 1 .b8 _ZN34_INTERNAL_809b6cc3_4_k_cu_52bf51746thrust24THRUST_300001_SM_1000_NS12placeholders2_6E[1];
.global .align 1 .b8 _ZN34_INTERNAL_809b6cc3_4_k_cu_52bf51746thrust24THRUST_300001_SM_1000_NS12placeholders2_7E[1];
.global .align 1 .b8 _ZN34_INTERNAL_809b6cc3_4_k_cu_52bf51746thrust24THRUST_300001_SM_1000_NS12placeholders2_8E[1];
.global .align 1 .b8 _ZN34_INTERNAL_809b6cc3_4_k_cu_52bf51746thrust24THRUST_300001_SM_1000_NS12placeholders2_9E[1];
.global .align 1 .b8 _ZN34_INTERNAL_809b6cc3_4_k_cu_52bf51746thrust24THRUST_300001_SM_1000_NS12placeholders3_10E[1];
.global .align 1 .b8 _ZN34_INTERNAL_809b6cc3_4_k_cu_52bf51746thrust24THRUST_300001_SM_1000_NS3seqE[1];

.visible .entry _Z10build_up_bPfS_S_iiffff(
	.param .u64 .ptr .align 1 _Z10build_up_bPfS_S_iiffff_param_0,
	.param .u64 .ptr .align 1 _Z10build_up_bPfS_S_iiffff_param_1,
	.param .u64 .ptr .align 1 _Z10build_up_bPfS_S_iiffff_param_2,
	.param .u32 _Z10build_up_bPfS_S_iiffff_param_3,
	.param .u32 _Z10build_up_bPfS_S_iiffff_param_4,
	.param .f32 _Z10build_up_bPfS_S_iiffff_param_5,
	.param .f32 _Z10build_up_bPfS_S_iiffff_param_6,
	.param .f32 _Z10build_up_bPfS_S_iiffff_param_7,
	.param .f32 _Z10build_up_bPfS_S_iiffff_param_8
)
{
	.reg .pred 	%p<8>;
	.reg .b32 	%r<24>;
	.reg .b32 	%f<34>;
	.reg .b64 	%rd<21>;

	ld.param.u64 	%rd1, [_Z10build_up_bPfS_S_iiffff_param_0];
	ld.param.u64 	%rd2, [_Z10build_up_bPfS_S_iiffff_param_1];
	ld.param.u64 	%rd3, [_Z10build_up_bPfS_S_iiffff_param_2];
	ld.param.u32 	%r4, [_Z10build_up_bPfS_S_iiffff_param_3];
	ld.param.u32 	%r5, [_Z10build_up_bPfS_S_iiffff_param_4];
	ld.param.f32 	%f1, [_Z10build_up_bPfS_S_iiffff_param_5];
	ld.param.f32 	%f2, [_Z10build_up_bPfS_S_iiffff_param_6];
	ld.param.f32 	%f3, [_Z10build_up_bPfS_S_iiffff_param_7];
	ld.param.f32 	%f4, [_Z10build_up_bPfS_S_iiffff_param_8];
	mov.u32 	%r7, %ctaid.y;
	mov.u32 	%r8, %ntid.y;
	mov.u32 	%r9, %tid.y;
	mad.lo.s32 	%r10, %r7, %r8, %r9;
	mov.u32 	%r11, %ctaid.x;
	mov.u32 	%r12, %ntid.x;
	mov.u32 	%r13, %tid.x;
	mad.lo.s32 	%r14, %r11, %r12, %r13;
	setp.eq.s32 	%p1, %r10, 0;
	add.s32 	%r15, %r5, -1;
	setp.ge.s32 	%p2, %r10, %r15;
	or.pred  	%p3, %p1, %p2;
	setp.lt.s32 	%p4, %r14, 1;
	or.pred  	%p5, %p4, %p3;
	add.s32 	%r16, %r4, -1;
	setp.ge.s32 	%p6, %r14, %r16;
	or.pred  	%p7, %p5, %p6;
	@%p7 bra 	$L__BB0_2;
	cvta.to.global.u64 	%rd4, %rd2;
	cvta.to.global.u64 	%rd5, %rd3;
	cvta.to.global.u64 	%rd6, %rd1;
	rcp.rn.f32 	%f5, %f2;
	mul.lo.s32 	%r17, %r4, %r10;
	cvt.s64.s32 	%rd7, %r17;
	cvt.u64.u32 	%rd8, %r14;
	add.s64 	%rd9, %rd8, %rd7;
	shl.b64 	%rd10, %rd9, 2;
	add.s64 	%rd11, %rd4, %rd10;
	ld.global.f32 	%f6, [%rd11+4];
	ld.global.f32 	%f7, [%rd11+-4];
	sub.f32 	%f8, %f6, %f7;
	add.f32 	%f9, %f3, %f3;
	div.rn.f32 	%f10, %f8, %f9;
	add.s32 	%r18, %r17, %r4;
	add.s32 	%r19, %r18, %r14;
	mul.wide.s32 	%rd12, %r19, 4;
	add.s64 	%rd13, %rd5, %rd12;
	ld.global.f32 	%f11, [%rd13];
	shl.b32 	%r20, %r4, 1;
	sub.s32 	%r21, %r18, %r20;
	add.s32 	%r22, %r21, %r14;
	mul.wide.s32 	%rd14, %r22, 4;
	add.s64 	%rd15, %rd5, %rd14;
	ld.global.f32 	%f12, [%rd15];
	sub.f32 	%f13, %f11, %f12;
	add.f32 	%f14, %f4, %f4;
	div.rn.f32 	%f15, %f13, %f14;
	add.f32 	%f16, %f10, %f15;
	mul.f32 	%f17, %f5, %f16;
	mul.f32 	%f18, %f10, %f10;
	sub.f32 	%f19, %f17, %f18;
	add.s64 	%rd16, %rd4, %rd12;
	ld.global.f32 	%f20, [%rd16];
	add.s64 	%rd17, %rd4, %rd14;
	ld.global.f32 	%f21, [%rd17];
	sub.f32 	%f22, %f20, %f21;
	div.rn.f32 	%f23, %f22, %f14;
	add.s64 	%rd18, %rd5, %rd10;
	ld.global.f32 	%f24, [%rd18+4];
	ld.global.f32 	%f25, [%rd18+-4];
	sub.f32 	%f26, %f24, %f25;
	mul.f32 	%f27, %f23, %f26;
	div.rn.f32 	%f28, %f27, %f9;
	add.f32 	%f29, %f28, %f28;
	sub.f32 	%f30, %f19, %f29;
	mul.f32 	%f31, %f15, %f15;
	sub.f32 	%f32, %f30, %f31;
	mul.f32 	%f33, %f1, %f32;
	add.s32 	%r23, %r22, %r4;
	mul.wide.s32 	%rd19, %r23, 4;
	add.s64 	%rd20, %rd6, %rd19;
	st.global.f32 	[%rd20], %f33;
$L__BB0_2:
	ret;

}
	// .globl	_Z16pressure_poissonPfS_S_iiff
.visible .entry _Z16pressure_poissonPfS_S_iiff(
	.param .u64 .ptr .align 1 _Z16pressure_poissonPfS_S_iiff_param_0,
	.param .u64 .ptr .align 1 _Z16pressure_poissonPfS_S_iiff_param_1,
	.param .u64 .ptr .align 1 _Z16pressure_poissonPfS_S_iiff_param_2,
	.param .u32 _Z16pressure_poissonPfS_S_iiff_param_3,
	.param .u32 _Z16pressure_poissonPfS_S_iiff_param_4,
	.param .f32 _Z16pressure_poissonPfS_S_iiff_param_5,
	.param .f32 _Z16pressure_poissonPfS_S_iiff_param_6
)
{
	.reg .pred 	%p<8>;
	.reg .b32 	%r<24>;
	.reg .b32 	%f<23>;
	.reg .b64 	%rd<19>;

	ld.param.u64 	%rd1, [_Z16pressure_poissonPfS_S_iiff_param_0];
	ld.param.u64 	%rd2, [_Z16pressure_poissonPfS_S_iiff_param_1];
	ld.param.u64 	%rd3, [_Z16pressure_poissonPfS_S_iiff_param_2];
	ld.param.u32 	%r4, [_Z16pressure_poissonPfS_S_iiff_param_3];
	ld.param.u32 	%r5, [_Z16pressure_poissonPfS_S_iiff_param_4];
	ld.param.f32 	%f1, [_Z16pressure_poissonPfS_S_iiff_param_5];
	ld.param.f32 	%f2, [_Z16pressure_poissonPfS_S_iiff_param_6];
	mov.u32 	%r7, %ctaid.y;
	mov.u32 	%r8, %ntid.y;
	mov.u32 	%r9, %tid.y;
	mad.lo.s32 	%r10, %r7, %r8, %r9;
	mov.u32 	%r11, %ctaid.x;
	mov.u32 	%r12, %ntid.x;
	mov.u32 	%r13, %tid.x;
	mad.lo.s32 	%r14, %r11, %r12, %r13;
	setp.eq.s32 	%p1, %r10, 0;
	add.s32 	%r15, %r5, -1;
	setp.ge.s32 	%p2, %r10, %r15;
	or.pred  	%p3, %p1, %p2;
	setp.lt.s32 	%p4, %r14, 1;
	or.pred  	%p5, %p4, %p3;
	add.s32 	%r16, %r4, -1;
	setp.ge.s32 	%p6, %r14, %r16;
	or.pred  	%p7, %p5, %p6;
	@%p7 bra 	$L__BB1_2;
	cvta.to.global.u64 	%rd4, %rd2;
	cvta.to.global.u64 	%rd5, %rd3;
	cvta.to.global.u64 	%rd6, %rd1;
	mul.lo.s32 	%r17, %r4, %r10;
	cvt.s64.s32 	%rd7, %r17;
	cvt.u64.u32 	%rd8, %r14;
	add.s64 	%rd9, %rd8, %rd7;
	shl.b64 	%rd10, %rd9, 2;
	add.s64 	%rd11, %rd4, %rd10;
	ld.global.f32 	%f3, [%rd11+4];
	ld.global.f32 	%f4, [%rd11+-4];
	add.f32 	%f5, %f3, %f4;
	mul.f32 	%f6, %f2, %f5;
	add.s32 	%r18, %r17, %r4;
	add.s32 	%r19, %r18, %r14;
	mul.wide.s32 	%rd12, %r19, 4;
	add.s64 	%rd13, %rd4, %rd12;
	ld.global.f32 	%f7, [%rd13];
	shl.b32 	%r20, %r4, 1;
	sub.s32 	%r21, %r18, %r20;
	add.s32 	%r22, %r21, %r14;
	mul.wide.s32 	%rd14, %r22, 4;
	add.s64 	%rd15, %rd4, %rd14;
	ld.global.f32 	%f8, [%rd15];
	add.f32 	%f9, %f7, %f8;
	mul.f32 	%f10, %f1, %f9;
	mul.f32 	%f11, %f1, %f10;
	fma.rn.f32 	%f12, %f2, %f6, %f11;
	add.s32 	%r23, %r22, %r4;
	mul.wide.s32 	%rd16, %r23, 4;
	add.s64 	%rd17, %rd5, %rd16;
	ld.global.f32 	%f13, [%rd17];
	mul.f32 	%f14, %f1, %f13;
	mul.f32 	%f15, %f1, %f14;
	mul.f32 	%f16, %f2, %f15;
	mul.f32 	%f17, %f2, %f16;
	sub.f32 	%f18, %f12, %f17;
	mul.f32 	%f19, %f2, %f2;
	fma.rn.f32 	%f20, %f1, %f1, %f19;
	add.f32 	%f21, %f20, %f20;
	div.rn.f32 	%f22, %f18, %f21;
	add.s64 	%rd18, %rd6, %rd16;
	st.global.f32 	[%rd18], %f22;
$L__BB1_2:
	ret;

}
	// .globl	_Z15velocity_updatePfS_S_S_S_iifffff
.visible .entry _Z15velocity_updatePfS_S_S_S_iifffff(
	.param .u64 .ptr .align 1 _Z15velocity_updatePfS_S_S_S_iifffff_param_0,
	.param .u64 .ptr .align 1 _Z15velocity_updatePfS_S_S_S_iifffff_param_1,
	.param .u64 .ptr .align 1 _Z15velocity_updatePfS_S_S_S_iifffff_param_2,
	.param .u64 .ptr .align 1 _Z15velocity_updatePfS_S_S_S_iifffff_param_3,
	.param .u64 .ptr .align 1 _Z15velocity_updatePfS_S_S_S_iifffff_param_4,
	.param .u32 _Z15velocity_updatePfS_S_S_S_iifffff_param_5,
	.param .u32 _Z15velocity_updatePfS_S_S_S_iifffff_param_6,
	.param .f32 _Z15velocity_updatePfS_S_S_S_iifffff_param_7,
	.param .f32 _Z15velocity_updatePfS_S_S_S_iifffff_param_8,
	.param .f32 _Z15velocity_updatePfS_S_S_S_iifffff_param_9,
	.param .f32 _Z15velocity_updatePfS_S_S_S_iifffff_param_10,
	.param .f32 _Z15velocity_updatePfS_S_S_S_iifffff_param_11
)
{
	.reg .pred 	%p<8>;
	.reg .b32 	%r<21>;
	.reg .b32 	%f<66>;
	.reg .b64 	%rd<26>;

	ld.param.u64 	%rd2, [_Z15velocity_updatePfS_S_S_S_iifffff_param_1];
	ld.param.u64 	%rd3, [_Z15velocity_updatePfS_S_S_S_iifffff_param_2];
	ld.param.u64 	%rd4, [_Z15velocity_updatePfS_S_S_S_iifffff_param_3];
	ld.param.u64 	%rd5, [_Z15velocity_updatePfS_S_S_S_iifffff_param_4];
	ld.param.u32 	%r4, [_Z15velocity_updatePfS_S_S_S_iifffff_param_5];
	ld.param.u32 	%r5, [_Z15velocity_updatePfS_S_S_S_iifffff_param_6];
	ld.param.f32 	%f1, [_Z15velocity_updatePfS_S_S_S_iifffff_param_7];
	ld.param.f32 	%f2, [_Z15velocity_updatePfS_S_S_S_iifffff_param_8];
	ld.param.f32 	%f3, [_Z15velocity_updatePfS_S_S_S_iifffff_param_9];
	ld.param.f32 	%f4, [_Z15velocity_updatePfS_S_S_S_iifffff_param_10];
	ld.param.f32 	%f5, [_Z15velocity_updatePfS_S_S_S_iifffff_param_11];
	mov.u32 	%r7, %ctaid.y;
	mov.u32 	%r8, %ntid.y;
	mov.u32 	%r9, %tid.y;
	mad.lo.s32 	%r10, %r7, %r8, %r9;
	mov.u32 	%r11, %ctaid.x;
	mov.u32 	%r12, %ntid.x;
	mov.u32 	%r13, %tid.x;
	mad.lo.s32 	%r14, %r11, %r12, %r13;
	setp.eq.s32 	%p1, %r10, 0;
	add.s32 	%r15, %r5, -1;
	setp.ge.s32 	%p2, %r10, %r15;
	or.pred  	%p3, %p1, %p2;
	setp.lt.s32 	%p4, %r14, 1;
	or.pred  	%p5, %p4, %p3;
	add.s32 	%r16, %r4, -1;
	setp.ge.s32 	%p6, %r14, %r16;
	or.pred  	%p7, %p5, %p6;
	@%p7 bra 	$L__BB2_2;
	ld.param.u64 	%rd25, [_Z15velocity_updatePfS_S_S_S_iifffff_param_0];
	cvta.to.global.u64 	%rd6, %rd3;
	cvta.to.global.u64 	%rd7, %rd5;
	cvta.to.global.u64 	%rd8, %rd25;
	cvta.to.global.u64 	%rd9, %rd4;
	cvta.to.global.u64 	%rd10, %rd2;
	mul.lo.s32 	%r17, %r4, %r10;
	add.s32 	%r18, %r17, %r14;
	mul.wide.s32 	%rd11, %r18, 4;
	add.s64 	%rd12, %rd6, %rd11;
	ld.global.f32 	%f6, [%rd12];
	mul.f32 	%f7, %f3, %f6;
	div.rn.f32 	%f8, %f7, %f1;
	ld.global.f32 	%f9, [%rd12+-4];
	sub.f32 	%f10, %f6, %f9;
	mul.f32 	%f11, %f8, %f10;
	sub.f32 	%f12, %f6, %f11;
	div.rn.f32 	%f13, %f7, %f2;
	sub.s32 	%r19, %r17, %r4;
	add.s32 	%r20, %r19, %r14;
	mul.wide.s32 	%rd13, %r20, 4;
	add.s64 	%rd14, %rd6, %rd13;
	ld.global.f32 	%f14, [%rd14];
	sub.f32 	%f15, %f6, %f14;
	mul.f32 	%f16, %f13, %f15;
	sub.f32 	%f17, %f12, %f16;
	add.f32 	%f18, %f4, %f4;
	mul.f32 	%f19, %f1, %f18;
	div.rn.f32 	%f20, %f3, %f19;
	add.s64 	%rd15, %rd7, %rd11;
	ld.global.f32 	%f21, [%rd15+4];
	ld.global.f32 	%f22, [%rd15+-4];
	sub.f32 	%f23, %f21, %f22;
	mul.f32 	%f24, %f20, %f23;
	sub.f32 	%f25, %f17, %f24;
	mul.f32 	%f26, %f3, %f5;
	mul.f32 	%f27, %f1, %f1;
	div.rn.f32 	%f28, %f26, %f27;
	ld.global.f32 	%f29, [%rd12+4];
	add.f32 	%f30, %f6, %f6;
	sub.f32 	%f31, %f29, %f30;
	add.f32 	%f32, %f9, %f31;
	fma.rn.f32 	%f33, %f28, %f32, %f25;
	mul.f32 	%f34, %f2, %f2;
	div.rn.f32 	%f35, %f26, %f34;
	mul.wide.s32 	%rd16, %r4, 4;
	add.s64 	%rd17, %rd12, %rd16;
	ld.global.f32 	%f36, [%rd17];
	sub.f32 	%f37, %f36, %f30;
	add.f32 	%f38, %f14, %f37;
	fma.rn.f32 	%f39, %f35, %f38, %f33;
	add.s64 	%rd18, %rd8, %rd11;
	st.global.f32 	[%rd18], %f39;
	add.s64 	%rd19, %rd9, %rd11;
	ld.global.f32 	%f40, [%rd19];
	mul.f32 	%f41, %f3, %f40;
	div.rn.f32 	%f42, %f41, %f1;
	ld.global.f32 	%f43, [%rd19+-4];
	sub.f32 	%f44, %f40, %f43;
	mul.f32 	%f45, %f42, %f44;
	sub.f32 	%f46, %f40, %f45;
	div.rn.f32 	%f47, %f41, %f2;
	add.s64 	%rd20, %rd9, %rd13;
	ld.global.f32 	%f48, [%rd20];
	sub.f32 	%f49, %f40, %f48;
	mul.f32 	%f50, %f47, %f49;
	sub.f32 	%f51, %f46, %f50;
	add.s64 	%rd21, %rd15, %rd16;
	ld.global.f32 	%f52, [%rd21];
	add.s64 	%rd22, %rd7, %rd13;
	ld.global.f32 	%f53, [%rd22];
	sub.f32 	%f54, %f52, %f53;
	mul.f32 	%f55, %f20, %f54;
	sub.f32 	%f56, %f51, %f55;
	ld.global.f32 	%f57, [%rd19+4];
	add.f32 	%f58, %f40, %f40;
	sub.f32 	%f59, %f57, %f58;
	add.f32 	%f60, %f43, %f59;
	fma.rn.f32 	%f61, %f28, %f60, %f56;
	add.s64 	%rd23, %rd19, %rd16;
	ld.global.f32 	%f62, [%rd23];
	sub.f32 	%f63, %f62, %f58;
	add.f32 	%f64, %f48, %f63;
	fma.rn.f32 	%f65, %f35, %f64, %f61;
	add.s64 	%rd24, %rd10, %rd11;
	st.global.f32 	[%rd24], %f65;
$L__BB2_2:
	ret;

}
	// .globl	_ZN3cub18CUB_300001_SM_10006detail11EmptyKernelIvEEvv
.visible .entry _ZN3cub18CUB_300001_SM_10006detail11EmptyKernelIvEEvv()
{


	ret;

}
	// .globl	_ZN3cub18CUB_300001_SM_10006detail8for_each13static_kernelINS2_12policy_hub_t12policy_500_tEmN6thrust24THRUST_300001_SM_1000_NS8cuda_cub20__uninitialized_fill7functorINS7_10device_ptrIfEEfEEEEvT0_T1_
.visible .entry _ZN3cub18CUB_300001_SM_10006detail8for_each13static_kernelINS2_12policy_hub_t12policy_500_tEmN6thrust24THRUST_300001_SM_1000_NS8cuda_cub20__uninitialized_fill7functorINS7_10device_ptrIfEEfEEEEvT0_T1_(
	.param .u64 _ZN3cub18CUB_300001_SM_10006detail8for_each13static_kernelINS2_12policy_hub_t12policy_500_tEmN6thrust24THRUST_300001_SM_1000_NS8cuda_cub20__uninitialized_fill7functorINS7_10device_ptrIfEEfEEEEvT0_T1__param_0,
	.param .align 8 .b8 _ZN3cub18CUB_300001_SM_10006detail8for_each13static_kernelINS2_12policy_hub_t12policy_500_tEmN6thrust24THRUST_300001_SM_1000_NS8cuda_cub20__uninitialized_fill7functorINS7_10device_ptrIfEEfEEEEvT0_T1__param_1[16]
)
.maxntid 256
{
	.reg .pred 	%p<4>;
	.reg .b16 	%rs<5>;
	.reg .b32 	%r<10>;
	.reg .b32 	%f<3>;
	.reg .b64 	%rd<16>;

	ld.param.f32 	%f2, [_ZN3cub18CUB_300001_SM_10006detail8for_each13static_kernelINS2_12policy_hub_t12policy_500_tEmN6thrust24THRUST_300001_SM_1000_NS8cuda_cub20__uninitialized_fill7functorINS7_10device_ptrIfEEfEEEEvT0_T1__param_1+8];
	ld.param.u64 	%rd4, [_ZN3cub18CUB_300001_SM_10006detail8for_each13static_kernelINS2_12policy_hub_t12policy_500_tEmN6thrust24THRUST_300001_SM_1000_NS8cuda_cub20__uninitialized_fill7functorINS7_10device_ptrIfEEfEEEEvT0_T1__param_1];
	ld.param.u64 	%rd5, [_ZN3cub18CUB_300001_SM_10006detail8for_each13static_kernelINS2_12policy_hub_t12policy_500_tEmN6thrust24THRUST_300001_SM_1000_NS8cuda_cub20__uninitialized_fill7functorINS7_10device_ptrIfEEfEEEEvT0_T1__param_0];
	mov.u32 	%r7, %ctaid.x;
	mul.wide.u32 	%rd1, %r7, 512;
	sub.s64 	%rd2, %rd5, %rd1;
	setp.lt.u64 	%p1, %rd2, 512;
	@%p1 bra 	$L__BB4_2;
	mov.u32 	%r9, %tid.x;
	cvta.to.global.u64 	%rd11, %rd4;
	cvt.u64.u32 	%rd12, %r9;
	add.s64 	%rd13, %rd1, %rd12;
	shl.b64 	%rd14, %rd13, 2;
	add.s64 	%rd15, %rd11, %rd14;
	st.global.f32 	[%rd15], %f2;
	st.global.f32 	[%rd15+1024], %f2;
	bra.uni 	$L__BB4_6;
$L__BB4_2:
	cvta.to.global.u64 	%rd6, %rd4;
	mov.u32 	%r1, %tid.x;
	cvt.u64.u32 	%rd7, %r1;
	setp.le.u64 	%p2, %rd2, %rd7;
	add.s64 	%rd8, %rd1, %rd7;
	shl.b64 	%rd9, %rd8, 2;
	add.s64 	%rd3, %rd6, %rd9;
	@%p2 bra 	$L__BB4_4;
	st.global.f32 	[%rd3], %f2;
$L__BB4_4:
	add.s32 	%r8, %r1, 256;
	cvt.u64.u32 	%rd10, %r8;
	setp.le.u64 	%p3, %rd2, %rd10;
	@%p3 bra 	$L__BB4_6;
	st.global.f32 	[%rd3+1024], %f2;
$L__BB4_6:
	ret;

}


// ===== COMPILED SASS (sm_100) =====

	.target	sm_100

	.elftype	@"ET_EXEC"


//--------------------- .note.nv.tkinfo           --------------------------
	.section	.note.nv.tkinfo,"",@"SHT_NOTE"
	.sectionflags	@"SHF_NOTE_NV_TKINFO"
	.tkinfo
        /*0018*/ 	.word	0x00000002
        /*0030*/ 	.string	""
        /*0030*/ 	.string	"ptxas"
        /*0030*/ 	.string	"Cuda compilation tools, release 13.0, V13.0.88"
        /*0030*/ 	.string	"Build cuda_13.0.r13.0/compiler.36424714_0"
        /*0030*/ 	.string	"-arch sm_100 -m 64 "



//--------------------- .note.nv.cuinfo           --------------------------
	.section	.note.nv.cuinfo,"",@"SHT_NOTE"
	.sectionflags	@"SHF_NOTE_NV_CUINFO"
        /*0018*/ 	.short	0x0002
        /*001a*/ 	.short	0x0064
        /*001c*/ 	.short	0x0082
	.zero		2


//--------------------- .nv.info                  --------------------------
	.section	.nv.info,"",@"SHT_CUDA_INFO"
	.align	4


	//----- nvinfo : EIATTR_REGCOUNT
	.align		4
        /*0000*/ 	.byte	0x04, 0x2f
        /*0002*/ 	.short	(.L_44 - .L_43)
	.align		4
.L_43:
        /*0004*/ 	.word	index@(_Z10build_up_bPfS_S_iiffff)
        /*0008*/ 	.word	0x00000016


	//----- nvinfo : EIATTR_FRAME_SIZE
	.align		4
.L_44:
        /*000c*/ 	.byte	0x04, 0x11
        /*000e*/ 	.short	(.L_46 - .L_45)
	.align		4
.L_45:
        /*0010*/ 	.word	index@($__internal_3_$__cuda_sm3x_div_rn_noftz_f32_slowpath)
        /*0014*/ 	.word	0x00000000


	//----- nvinfo : EIATTR_FRAME_SIZE
	.align		4
.L_46:
        /*0018*/ 	.byte	0x04, 0x11
        /*001a*/ 	.short	(.L_48 - .L_47)
	.align		4
.L_47:
        /*001c*/ 	.word	index@($__internal_2_$__cuda_sm20_rcp_rn_f32_slowpath)
        /*0020*/ 	.word	0x00000000


	//----- nvinfo : EIATTR_FRAME_SIZE
	.align		4
.L_48:
        /*0024*/ 	.byte	0x04, 0x11
        /*0026*/ 	.short	(.L_50 - .L_49)
	.align		4
.L_49:
        /*0028*/ 	.word	index@(_Z10build_up_bPfS_S_iiffff)
        /*002c*/ 	.word	0x00000000


	//----- nvinfo : EIATTR_REGCOUNT
	.align		4
.L_50:
        /*0030*/ 	.byte	0x04, 0x2f
        /*0032*/ 	.short	(.L_52 - .L_51)
	.align		4
.L_51:
        /*0034*/ 	.word	index@(_Z16pressure_poissonPfS_S_iiff)
        /*0038*/ 	.word	0x00000012


	//----- nvinfo : EIATTR_FRAME_SIZE
	.align		4
.L_52:
        /*003c*/ 	.byte	0x04, 0x11
        /*003e*/ 	.short	(.L_54 - .L_53)
	.align		4
.L_53:
        /*0040*/ 	.word	index@($__internal_1_$__cuda_sm3x_div_rn_noftz_f32_slowpath)
        /*0044*/ 	.word	0x00000000


	//----- nvinfo : EIATTR_FRAME_SIZE
	.align		4
.L_54:
        /*0048*/ 	.byte	0x04, 0x11
        /*004a*/ 	.short	(.L_56 - .L_55)
	.align		4
.L_55:
        /*004c*/ 	.word	index@(_Z16pressure_poissonPfS_S_iiff)
        /*0050*/ 	.word	0x00000000


	//----- nvinfo : EIATTR_REGCOUNT
	.align		4
.L_56:
        /*0054*/ 	.byte	0x04, 0x2f
        /*0056*/ 	.short	(.L_58 - .L_57)
	.align		4
.L_57:
        /*0058*/ 	.word	index@(_Z15velocity_updatePfS_S_S_S_iifffff)
        /*005c*/ 	.word	0x0000001a


	//----- nvinfo : EIATTR_FRAME_SIZE
	.align		4
.L_58:
        /*0060*/ 	.byte	0x04, 0x11
        /*0062*/ 	.short	(.L_60 - .L_59)
	.align		4
.L_59:
        /*0064*/ 	.word	index@($__internal_0_$__cuda_sm3x_div_rn_noftz_f32_slowpath)
        /*0068*/ 	.word	0x00000000


	//----- nvinfo : EIATTR_FRAME_SIZE
	.align		4
.L_60:
        /*006c*/ 	.byte	0x04, 0x11
        /*006e*/ 	.short	(.L_62 - .L_61)
	.align		4
.L_61:
        /*0070*/ 	.word	index@(_Z15velocity_updatePfS_S_S_S_iifffff)
        /*0074*/ 	.word	0x00000000


	//----- nvinfo : EIATTR_REGCOUNT
	.align		4
.L_62:
        /*0078*/ 	.byte	0x04, 0x2f
        /*007a*/ 	.short	(.L_64 - .L_63)
	.align		4
.L_63:
        /*007c*/ 	.word	index@(_ZN3cub18CUB_300001_SM_10006detail11EmptyKernelIvEEvv)
        /*0080*/ 	.word	0x00000004


	//----- nvinfo : EIATTR_FRAME_SIZE
	.align		4
.L_64:
        /*0084*/ 	.byte	0x04, 0x11
        /*0086*/ 	.short	(.L_66 - .L_65)
	.align		4
.L_65:
        /*0088*/ 	.word	index@(_ZN3cub18CUB_300001_SM_10006detail11EmptyKernelIvEEvv)
        /*008c*/ 	.word	0x00000000


	//----- nvinfo : EIATTR_REGCOUNT
	.align		4
.L_66:
        /*0090*/ 	.byte	0x04, 0x2f
        /*0092*/ 	.short	(.L_68 - .L_67)
	.align		4
.L_67:
        /*0094*/ 	.word	index@(_ZN3cub18CUB_300001_SM_10006detail8for_each13static_kernelINS2_12policy_hub_t12policy_500_tEmN6thrust24THRUST_300001_SM_1000_NS8cuda_cub20__uninitialized_fill7functorINS7_10device_ptrIfEEfEEEEvT0_T1_)
        /*0098*/ 	.word	0x00000008


	//----- nvinfo : EIATTR_FRAME_SIZE
	.align		4
.L_68:
        /*009c*/ 	.byte	0x04, 0x11
        /*009e*/ 	.short	(.L_70 - .L_69)
	.align		4
.L_69:
        /*00a0*/ 	.word	index@(_ZN3cub18CUB_300001_SM_10006detail8for_each13static_kernelINS2_12policy_hub_t12policy_500_tEmN6thrust24THRUST_300001_SM_1000_NS8cuda_cub20__uninitialized_fill7functorINS7_10device_ptrIfEEfEEEEvT0_T1_)
        /*00a4*/ 	.word	0x00000000


	//----- nvinfo : EIATTR_MIN_STACK_SIZE
	.align		4
.L_70:
        /*00a8*/ 	.byte	0x04, 0x12
        /*00aa*/ 	.short	(.L_72 - .L_71)
	.align		4
.L_71:
        /*00ac*/ 	.word	index@(_ZN3cub18CUB_300001_SM_10006detail8for_each13static_kernelINS2_12policy_hub_t12policy_500_tEmN6thrust24THRUST_300001_SM_1000_NS8cuda_cub20__uninitialized_fill7functorINS7_10device_ptrIfEEfEEEEvT0_T1_)
        /*00b0*/ 	.word	0x00000000


	//----- nvinfo : EIATTR_MIN_STACK_SIZE
	.align		4
.L_72:
        /*00b4*/ 	.byte	0x04, 0x12
        /*00b6*/ 	.short	(.L_74 - .L_73)
	.align		4
.L_73:
        /*00b8*/ 	.word	index@(_ZN3cub18CUB_300001_SM_10006detail11EmptyKernelIvEEvv)
        /*00bc*/ 	.word	0x00000000


	//----- nvinfo : EIATTR_MIN_STACK_SIZE
	.align		4
.L_74:
        /*00c0*/ 	.byte	0x04, 0x12
        /*00c2*/ 	.short	(.L_76 - .L_75)
	.align		4
.L_75:
        /*00c4*/ 	.word	index@(_Z15velocity_updatePfS_S_S_S_iifffff)
        /*00c8*/ 	.word	0x00000000


	//----- nvinfo : EIATTR_MIN_STACK_SIZE
	.align		4
.L_76:
        /*00cc*/ 	.byte	0x04, 0x12
        /*00ce*/ 	.short	(.L_78 - .L_77)
	.align		4
.L_77:
        /*00d0*/ 	.word	index@(_Z16pressure_poissonPfS_S_iiff)
        /*00d4*/ 	.word	0x00000000


	//----- nvinfo : EIATTR_MIN_STACK_SIZE
	.align		4
.L_78:
        /*00d8*/ 	.byte	0x04, 0x12
        /*00da*/ 	.short	(.L_80 - .L_79)
	.align		4
.L_79:
        /*00dc*/ 	.word	index@(_Z10build_up_bPfS_S_iiffff)
        /*00e0*/ 	.word	0x00000000
.L_80:


//--------------------- .nv.compat                --------------------------
	.section	.nv.compat,"",@"SHT_CUDA_COMPAT_INFO"
	.align	4
        /*0000*/ 	.byte	0x02, 0x09, 0x00, 0x00, 0x02, 0x02, 0x01, 0x00, 0x02, 0x05, 0x05, 0x00, 0x03, 0x07, 0x01, 0x01
        /*0010*/ 	.byte	0x02, 0x03, 0x00, 0x00, 0x02, 0x06, 0x01, 0x00, 0x04, 0x0b, 0x08, 0x00, 0x01, 0x00, 0x00, 0x00
        /*0020*/ 	.byte	0x00, 0x00, 0x00, 0x00


//--------------------- .nv.info._ZN3cub18CUB_300001_SM_10006detail8for_each13static_kernelINS2_12policy_hub_t12policy_500_tEmN6thrust24THRUST_300001_SM_1000_NS8cuda_cub20__uninitialized_fill7functorINS7_10device_ptrIfEEfEEEEvT0_T1_ --------------------------
	.section	.nv.info._ZN3cub18CUB_300001_SM_10006detail8for_each13static_kernelINS2_12policy_hub_t12policy_500_tEmN6thrust24THRUST_300001_SM_1000_NS8cuda_cub20__uninitialized_fill7functorINS7_10device_ptrIfEEfEEEEvT0_T1_,"",@"SHT_CUDA_INFO"
	.sectionflags	@""
	.align	4


	//----- nvinfo : EIATTR_CUDA_API_VERSION
	.align		4
        /*0000*/ 	.byte	0x04, 0x37
        /*0002*/ 	.short	(.L_82 - .L_81)
.L_81:
        /*0004*/ 	.word	0x00000082


	//----- nvinfo : EIATTR_KPARAM_INFO
	.align		4
.L_82:
        /*0008*/ 	.byte	0x04, 0x17
        /*000a*/ 	.short	(.L_84 - .L_83)
.L_83:
        /*000c*/ 	.word	0x00000000
        /*0010*/ 	.short	0x0001
        /*0012*/ 	.short	0x0008
        /*0014*/ 	.byte	0x00, 0xf0, 0x41, 0x00


	//----- nvinfo : EIATTR_KPARAM_INFO
	.align		4
.L_84:
        /*0018*/ 	.byte	0x04, 0x17
        /*001a*/ 	.short	(.L_86 - .L_85)
.L_85:
        /*001c*/ 	.word	0x00000000
        /*0020*/ 	.short	0x0000
        /*0022*/ 	.short	0x0000
        /*0024*/ 	.byte	0x00, 0xf0, 0x21, 0x00


	//----- nvinfo : EIATTR_SPARSE_MMA_MASK
	.align		4
.L_86:
        /*0028*/ 	.byte	0x03, 0x50
        /*002a*/ 	.short	0x0000


	//----- nvinfo : EIATTR_MAXREG_COUNT
	.align		4
        /*002c*/ 	.byte	0x03, 0x1b
        /*002e*/ 	.short	0x00ff


	//----- nvinfo : EIATTR_MERCURY_ISA_VERSION
	.align		4
        /*0030*/ 	.byte	0x03, 0x5f
        /*0032*/ 	.short	0x0101


	//----- nvinfo : EIATTR_VRC_CTA_INIT_COUNT
	.align		4
        /*0034*/ 	.byte	0x02, 0x4a
	.zero		1
	.zero		1


	//----- nvinfo : EIATTR_EXIT_INSTR_OFFSETS
	.align		4
        /*0038*/ 	.byte	0x04, 0x1c
        /*003a*/ 	.short	(.L_88 - .L_87)


	//   ....[0]....
.L_87:
        /*003c*/ 	.word	0x00000130


	//   ....[1]....
        /*0040*/ 	.word	0x00000230


	//   ....[2]....
        /*0044*/ 	.word	0x00000260


	//----- nvinfo : EIATTR_MAX_THREADS
	.align		4
.L_88:
        /*0048*/ 	.byte	0x04, 0x05
        /*004a*/ 	.short	(.L_90 - .L_89)
.L_89:
        /*004c*/ 	.word	0x00000100
        /*0050*/ 	.word	0x00000001
        /*0054*/ 	.word	0x00000001


	//----- nvinfo : EIATTR_CBANK_PARAM_SIZE
	.align		4
.L_90:
        /*0058*/ 	.byte	0x03, 0x19
        /*005a*/ 	.short	0x0018


	//----- nvinfo : EIATTR_PARAM_CBANK
	.align		4
        /*005c*/ 	.byte	0x04, 0x0a
        /*005e*/ 	.short	(.L_92 - .L_91)
	.align		4
.L_91:
        /*0060*/ 	.word	index@(.nv.constant0._ZN3cub18CUB_300001_SM_10006detail8for_each13static_kernelINS2_12policy_hub_t12policy_500_tEmN6thrust24THRUST_300001_SM_1000_NS8cuda_cub20__uninitialized_fill7functorINS7_10device_ptrIfEEfEEEEvT0_T1_)
        /*0064*/ 	.short	0x0380
        /*0066*/ 	.short	0x0018


	//----- nvinfo : EIATTR_SW_WAR
	.align		4
.L_92:
        /*0068*/ 	.byte	0x04, 0x36
        /*006a*/ 	.short	(.L_94 - .L_93)
.L_93:
        /*006c*/ 	.word	0x00000008
.L_94:


//--------------------- .nv.info._ZN3cub18CUB_300001_SM_10006detail11EmptyKernelIvEEvv --------------------------
	.section	.nv.info._ZN3cub18CUB_300001_SM_10006detail11EmptyKernelIvEEvv,"",@"SHT_CUDA_INFO"
	.sectionflags	@""
	.align	4


	//----- nvinfo : EIATTR_CUDA_API_VERSION
	.align		4
        /*0000*/ 	.byte	0x04, 0x37
        /*0002*/ 	.short	(.L_96 - .L_95)
.L_95:
        /*0004*/ 	.word	0x00000082


	//----- nvinfo : EIATTR_SPARSE_MMA_MASK
	.align		4
.L_96:
        /*0008*/ 	.byte	0x03, 0x50
        /*000a*/ 	.short	0x0000


	//----- nvinfo : EIATTR_MAXREG_COUNT
	.align		4
        /*000c*/ 	.byte	0x03, 0x1b
        /*000e*/ 	.short	0x00ff


	//----- nvinfo : EIATTR_MERCURY_ISA_VERSION
	.align		4
        /*0010*/ 	.byte	0x03, 0x5f
        /*0012*/ 	.short	0x0101


	//----- nvinfo : EIATTR_VRC_CTA_INIT_COUNT
	.align		4
        /*0014*/ 	.byte	0x02, 0x4a
	.zero		1
	.zero		1


	//----- nvinfo : EIATTR_EXIT_INSTR_OFFSETS
	.align		4
        /*0018*/ 	.byte	0x04, 0x1c
        /*001a*/ 	.short	(.L_98 - .L_97)


	//   ....[0]....
.L_97:
        /*001c*/ 	.word	0x00000010


	//----- nvinfo : EIATTR_SW_WAR
	.align		4
.L_98:
        /*0020*/ 	.byte	0x04, 0x36
        /*0022*/ 	.short	(.L_100 - .L_99)
.L_99:
        /*0024*/ 	.word	0x00000008
.L_100:


//--------------------- .nv.info._Z15velocity_updatePfS_S_S_S_iifffff --------------------------
	.section	.nv.info._Z15velocity_updatePfS_S_S_S_iifffff,"",@"SHT_CUDA_INFO"
	.sectionflags	@""
	.align	4


	//----- nvinfo : EIATTR_CUDA_API_VERSION
	.align		4
        /*0000*/ 	.byte	0x04, 0x37
        /*0002*/ 	.short	(.L_102 - .L_101)
.L_101:
        /*0004*/ 	.word	0x00000082


	//----- nvinfo : EIATTR_KPARAM_INFO
	.align		4
.L_102:
        /*0008*/ 	.byte	0x04, 0x17
        /*000a*/ 	.short	(.L_104 - .L_103)
.L_103:
        /*000c*/ 	.word	0x00000000
        /*0010*/ 	.short	0x000b
        /*0012*/ 	.short	0x0040
        /*0014*/ 	.byte	0x00, 0xf0, 0x11, 0x00


	//----- nvinfo : EIATTR_KPARAM_INFO
	.align		4
.L_104:
        /*0018*/ 	.byte	0x04, 0x17
        /*001a*/ 	.short	(.L_106 - .L_105)
.L_105:
        /*001c*/ 	.word	0x00000000
        /*0020*/ 	.short	0x000a
        /*0022*/ 	.short	0x003c
        /*0024*/ 	.byte	0x00, 0xf0, 0x11, 0x00


	//----- nvinfo : EIATTR_KPARAM_INFO
	.align		4
.L_106:
        /*0028*/ 	.byte	0x04, 0x17
        /*002a*/ 	.short	(.L_108 - .L_107)
.L_107:
        /*002c*/ 	.word	0x00000000
        /*0030*/ 	.short	0x0009
        /*0032*/ 	.short	0x0038
        /*0034*/ 	.byte	0x00, 0xf0, 0x11, 0x00


	//----- nvinfo : EIATTR_KPARAM_INFO
	.align		4
.L_108:
        /*0038*/ 	.byte	0x04, 0x17
        /*003a*/ 	.short	(.L_110 - .L_109)
.L_109:
        /*003c*/ 	.word	0x00000000
        /*0040*/ 	.short	0x0008
        /*0042*/ 	.short	0x0034
        /*0044*/ 	.byte	0x00, 0xf0, 0x11, 0x00


	//----- nvinfo : EIATTR_KPARAM_INFO
	.align		4
.L_110:
        /*0048*/ 	.byte	0x04, 0x17
        /*004a*/ 	.short	(.L_112 - .L_111)
.L_111:
        /*004c*/ 	.word	0x00000000
        /*0050*/ 	.short	0x0007
        /*0052*/ 	.short	0x0030
        /*0054*/ 	.byte	0x00, 0xf0, 0x11, 0x00


	//----- nvinfo : EIATTR_KPARAM_INFO
	.align		4
.L_112:
        /*0058*/ 	.byte	0x04, 0x17
        /*005a*/ 	.short	(.L_114 - .L_113)
.L_113:
        /*005c*/ 	.word	0x00000000
        /*0060*/ 	.short	0x0006
        /*0062*/ 	.short	0x002c
        /*0064*/ 	.byte	0x00, 0xf0, 0x11, 0x00


	//----- nvinfo : EIATTR_KPARAM_INFO
	.align		4
.L_114:
        /*0068*/ 	.byte	0x04, 0x17
        /*006a*/ 	.short	(.L_116 - .L_115)
.L_115:
        /*006c*/ 	.word	0x00000000
        /*0070*/ 	.short	0x0005
        /*0072*/ 	.short	0x0028
        /*0074*/ 	.byte	0x00, 0xf0, 0x11, 0x00


	//----- nvinfo : EIATTR_KPARAM_INFO
	.align		4
.L_116:
        /*0078*/ 	.byte	0x04, 0x17
        /*007a*/ 	.short	(.L_118 - .L_117)
.L_117:
        /*007c*/ 	.word	0x00000000
        /*0080*/ 	.short	0x0004
        /*0082*/ 	.short	0x0020
        /*0084*/ 	.byte	0x00, 0xf5, 0x21, 0x00


	//----- nvinfo : EIATTR_KPARAM_INFO
	.align		4
.L_118:
        /*0088*/ 	.byte	0x04, 0x17
        /*008a*/ 	.short	(.L_120 - .L_119)
.L_119:
        /*008c*/ 	.word	0x00000000
        /*0090*/ 	.short	0x0003
        /*0092*/ 	.short	0x0018
        /*0094*/ 	.byte	0x00, 0xf5, 0x21, 0x00


	//----- nvinfo : EIATTR_KPARAM_INFO
	.align		4
.L_120:
        /*0098*/ 	.byte	0x04, 0x17
        /*009a*/ 	.short	(.L_122 - .L_121)
.L_121:
        /*009c*/ 	.word	0x00000000
        /*00a0*/ 	.short	0x0002
        /*00a2*/ 	.short	0x0010
        /*00a4*/ 	.byte	0x00, 0xf5, 0x21, 0x00


	//----- nvinfo : EIATTR_KPARAM_INFO
	.align		4
.L_122:
        /*00a8*/ 	.byte	0x04, 0x17
        /*00aa*/ 	.short	(.L_124 - .L_123)
.L_123:
        /*00ac*/ 	.word	0x00000000
        /*00b0*/ 	.short	0x0001
        /*00b2*/ 	.short	0x0008
        /*00b4*/ 	.byte	0x00, 0xf5, 0x21, 0x00


	//----- nvinfo : EIATTR_KPARAM_INFO
	.align		4
.L_124:
        /*00b8*/ 	.byte	0x04, 0x17
        /*00ba*/ 	.short	(.L_126 - .L_125)
.L_125:
        /*00bc*/ 	.word	0x00000000
        /*00c0*/ 	.short	0x0000
        /*00c2*/ 	.short	0x0000
        /*00c4*/ 	.byte	0x00, 0xf5, 0x21, 0x00


	//----- nvinfo : EIATTR_SPARSE_MMA_MASK
	.align		4
.L_126:
        /*00c8*/ 	.byte	0x03, 0x50
        /*00ca*/ 	.short	0x0000


	//----- nvinfo : EIATTR_MAXREG_COUNT
	.align		4
        /*00cc*/ 	.byte	0x03, 0x1b
        /*00ce*/ 	.short	0x00ff


	//----- nvinfo : EIATTR_MERCURY_ISA_VERSION
	.align		4
        /*00d0*/ 	.byte	0x03, 0x5f
        /*00d2*/ 	.short	0x0101


	//----- nvinfo : EIATTR_VRC_CTA_INIT_COUNT
	.align		4
        /*00d4*/ 	.byte	0x02, 0x4a
	.zero		1
	.zero		1


	//----- nvinfo : EIATTR_EXIT_INSTR_OFFSETS
	.align		4
        /*00d8*/ 	.byte	0x04, 0x1c
        /*00da*/ 	.short	(.L_128 - .L_127)


	//   ....[0]....
.L_127:
        /*00dc*/ 	.word	0x00000100


	//   ....[1]....
        /*00e0*/ 	.word	0x00000c90


	//----- nvinfo : EIATTR_CRS_STACK_SIZE
	.align		4
.L_128:
        /*00e4*/ 	.byte	0x04, 0x1e
        /*00e6*/ 	.short	(.L_130 - .L_129)
.L_129:
        /*00e8*/ 	.word	0x00000000


	//----- nvinfo : EIATTR_CBANK_PARAM_SIZE
	.align		4
.L_130:
        /*00ec*/ 	.byte	0x03, 0x19
        /*00ee*/ 	.short	0x0044


	//----- nvinfo : EIATTR_PARAM_CBANK
	.align		4
        /*00f0*/ 	.byte	0x04, 0x0a
        /*00f2*/ 	.short	(.L_132 - .L_131)
	.align		4
.L_131:
        /*00f4*/ 	.word	index@(.nv.constant0._Z15velocity_updatePfS_S_S_S_iifffff)
        /*00f8*/ 	.short	0x0380
        /*00fa*/ 	.short	0x0044


	//----- nvinfo : EIATTR_SW_WAR
	.align		4
.L_132:
        /*00fc*/ 	.byte	0x04, 0x36
        /*00fe*/ 	.short	(.L_134 - .L_133)
.L_133:
        /*0100*/ 	.word	0x00000008
.L_134:


//--------------------- .nv.info._Z16pressure_poissonPfS_S_iiff --------------------------
	.section	.nv.info._Z16pressure_poissonPfS_S_iiff,"",@"SHT_CUDA_INFO"
	.sectionflags	@""
	.align	4


	//----- nvinfo : EIATTR_CUDA_API_VERSION
	.align		4
        /*0000*/ 	.byte	0x04, 0x37
        /*0002*/ 	.short	(.L_136 - .L_135)
.L_135:
        /*0004*/ 	.word	0x00000082


	//----- nvinfo : EIATTR_KPARAM_INFO
	.align		4
.L_136:
        /*0008*/ 	.byte	0x04, 0x17
        /*000a*/ 	.short	(.L_138 - .L_137)
.L_137:
        /*000c*/ 	.word	0x00000000
        /*0010*/ 	.short	0x0006
        /*0012*/ 	.short	0x0024
        /*0014*/ 	.byte	0x00, 0xf0, 0x11, 0x00


	//----- nvinfo : EIATTR_KPARAM_INFO
	.align		4
.L_138:
        /*0018*/ 	.byte	0x04, 0x17
        /*001a*/ 	.short	(.L_140 - .L_139)
.L_139:
        /*001c*/ 	.word	0x00000000
        /*0020*/ 	.short	0x0005
        /*0022*/ 	.short	0x0020
        /*0024*/ 	.byte	0x00, 0xf0, 0x11, 0x00


	//----- nvinfo : EIATTR_KPARAM_INFO
	.align		4
.L_140:
        /*0028*/ 	.byte	0x04, 0x17
        /*002a*/ 	.short	(.L_142 - .L_141)
.L_141:
        /*002c*/ 	.word	0x00000000
        /*0030*/ 	.short	0x0004
        /*0032*/ 	.short	0x001c
        /*0034*/ 	.byte	0x00, 0xf0, 0x11, 0x00


	//----- nvinfo : EIATTR_KPARAM_INFO
	.align		4
.L_142:
        /*0038*/ 	.byte	0x04, 0x17
        /*003a*/ 	.short	(.L_144 - .L_143)
.L_143:
        /*003c*/ 	.word	0x00000000
        /*0040*/ 	.short	0x0003
        /*0042*/ 	.short	0x0018
        /*0044*/ 	.byte	0x00, 0xf0, 0x11, 0x00


	//----- nvinfo : EIATTR_KPARAM_INFO
	.align		4
.L_144:
        /*0048*/ 	.byte	0x04, 0x17
        /*004a*/ 	.short	(.L_146 - .L_145)
.L_145:
        /*004c*/ 	.word	0x00000000
        /*0050*/ 	.short	0x0002
        /*0052*/ 	.short	0x0010
        /*0054*/ 	.byte	0x00, 0xf5, 0x21, 0x00


	//----- nvinfo : EIATTR_KPARAM_INFO
	.align		4
.L_146:
        /*0058*/ 	.byte	0x04, 0x17
        /*005a*/ 	.short	(.L_148 - .L_147)
.L_147:
        /*005c*/ 	.word	0x00000000
        /*0060*/ 	.short	0x0001
        /*0062*/ 	.short	0x0008
        /*0064*/ 	.byte	0x00, 0xf5, 0x21, 0x00


	//----- nvinfo : EIATTR_KPARAM_INFO
	.align		4
.L_148:
        /*0068*/ 	.byte	0x04, 0x17
        /*006a*/ 	.short	(.L_150 - .L_149)
.L_149:
        /*006c*/ 	.word	0x00000000
        /*0070*/ 	.short	0x0000
        /*0072*/ 	.short	0x0000
        /*0074*/ 	.byte	0x00, 0xf5, 0x21, 0x00


	//----- nvinfo : EIATTR_SPARSE_MMA_MASK
	.align		4
.L_150:
        /*0078*/ 	.byte	0x03, 0x50
        /*007a*/ 	.short	0x0000


	//----- nvinfo : EIATTR_MAXREG_COUNT
	.align		4
        /*007c*/ 	.byte	0x03, 0x1b
        /*007e*/ 	.short	0x00ff


	//----- nvinfo : EIATTR_MERCURY_ISA_VERSION
	.align		4
        /*0080*/ 	.byte	0x03, 0x5f
        /*0082*/ 	.short	0x0101


	//----- nvinfo : EIATTR_VRC_CTA_INIT_COUNT
	.align		4
        /*0084*/ 	.byte	0x02, 0x4a
	.zero		1
	.zero		1


	//----- nvinfo : EIATTR_EXIT_INSTR_OFFSETS
	.align		4
        /*0088*/ 	.byte	0x04, 0x1c
        /*008a*/ 	.short	(.L_152 - .L_151)


	//   ....[0]....
.L_151:
        /*008c*/ 	.word	0x00000100


	//   ....[1]....
        /*0090*/ 	.word	0x00000460


	//----- nvinfo : EIATTR_CRS_STACK_SIZE
	.align		4
.L_152:
        /*0094*/ 	.byte	0x04, 0x1e
        /*0096*/ 	.short	(.L_154 - .L_153)
.L_153:
        /*0098*/ 	.word	0x00000000


	//----- nvinfo : EIATTR_CBANK_PARAM_SIZE
	.align		4
.L_154:
        /*009c*/ 	.byte	0x03, 0x19
        /*009e*/ 	.short	0x0028


	//----- nvinfo : EIATTR_PARAM_CBANK
	.align		4
        /*00a0*/ 	.byte	0x04, 0x0a
        /*00a2*/ 	.short	(.L_156 - .L_155)
	.align		4
.L_155:
        /*00a4*/ 	.word	index@(.nv.constant0._Z16pressure_poissonPfS_S_iiff)
        /*00a8*/ 	.short	0x0380
        /*00aa*/ 	.short	0x0028


	//----- nvinfo : EIATTR_SW_WAR
	.align		4
.L_156:
        /*00ac*/ 	.byte	0x04, 0x36
        /*00ae*/ 	.short	(.L_158 - .L_157)
.L_157:
        /*00b0*/ 	.word	0x00000008
.L_158:


//--------------------- .nv.info._Z10build_up_bPfS_S_iiffff --------------------------
	.section	.nv.info._Z10build_up_bPfS_S_iiffff,"",@"SHT_CUDA_INFO"
	.sectionflags	@""
	.align	4


	//----- nvinfo : EIATTR_CUDA_API_VERSION
	.align		4
        /*0000*/ 	.byte	0x04, 0x37
        /*0002*/ 	.short	(.L_160 - .L_159)
.L_159:
        /*0004*/ 	.word	0x00000082


	//----- nvinfo : EIATTR_KPARAM_INFO
	.align		4
.L_160:
        /*0008*/ 	.byte	0x04, 0x17
        /*000a*/ 	.short	(.L_162 - .L_161)
.L_161:
        /*000c*/ 	.word	0x00000000
        /*0010*/ 	.short	0x0008
        /*0012*/ 	.short	0x002c
        /*0014*/ 	.byte	0x00, 0xf0, 0x11, 0x00


	//----- nvinfo : EIATTR_KPARAM_INFO
	.align		4
.L_162:
        /*0018*/ 	.byte	0x04, 0x17
        /*001a*/ 	.short	(.L_164 - .L_163)
.L_163:
        /*001c*/ 	.word	0x00000000
        /*0020*/ 	.short	0x0007
        /*0022*/ 	.short	0x0028
        /*0024*/ 	.byte	0x00, 0xf0, 0x11, 0x00


	//----- nvinfo : EIATTR_KPARAM_INFO
	.align		4
.L_164:
        /*0028*/ 	.byte	0x04, 0x17
        /*002a*/ 	.short	(.L_166 - .L_165)
.L_165:
        /*002c*/ 	.word	0x00000000
        /*0030*/ 	.short	0x0006
        /*0032*/ 	.short	0x0024
        /*0034*/ 	.byte	0x00, 0xf0, 0x11, 0x00


	//----- nvinfo : EIATTR_KPARAM_INFO
	.align		4
.L_166:
        /*0038*/ 	.byte	0x04, 0x17
        /*003a*/ 	.short	(.L_168 - .L_167)
.L_167:
        /*003c*/ 	.word	0x00000000
        /*0040*/ 	.short	0x0005
        /*0042*/ 	.short	0x0020
        /*0044*/ 	.byte	0x00, 0xf0, 0x11, 0x00


	//----- nvinfo : EIATTR_KPARAM_INFO
	.align		4
.L_168:
        /*0048*/ 	.byte	0x04, 0x17
        /*004a*/ 	.short	(.L_170 - .L_169)
.L_169:
        /*004c*/ 	.word	0x00000000
        /*0050*/ 	.short	0x0004
        /*0052*/ 	.short	0x001c
        /*0054*/ 	.byte	0x00, 0xf0, 0x11, 0x00


	//----- nvinfo : EIATTR_KPARAM_INFO
	.align		4
.L_170:
        /*0058*/ 	.byte	0x04, 0x17
        /*005a*/ 	.short	(.L_172 - .L_171)
.L_171:
        /*005c*/ 	.word	0x00000000
        /*0060*/ 	.short	0x0003
        /*0062*/ 	.short	0x0018
        /*0064*/ 	.byte	0x00, 0xf0, 0x11, 0x00


	//----- nvinfo : EIATTR_KPARAM_INFO
	.align		4
.L_172:
        /*0068*/ 	.byte	0x04, 0x17
        /*006a*/ 	.short	(.L_174 - .L_173)
.L_173:
        /*006c*/ 	.word	0x00000000
        /*0070*/ 	.short	0x0002
        /*0072*/ 	.short	0x0010
        /*0074*/ 	.byte	0x00, 0xf5, 0x21, 0x00


	//----- nvinfo : EIATTR_KPARAM_INFO
	.align		4
.L_174:
        /*0078*/ 	.byte	0x04, 0x17
        /*007a*/ 	.short	(.L_176 - .L_175)
.L_175:
        /*007c*/ 	.word	0x00000000
        /*0080*/ 	.short	0x0001
        /*0082*/ 	.short	0x0008
        /*0084*/ 	.byte	0x00, 0xf5, 0x21, 0x00


	//----- nvinfo : EIATTR_KPARAM_INFO
	.align		4
.L_176:
        /*0088*/ 	.byte	0x04, 0x17
        /*008a*/ 	.short	(.L_178 - .L_177)
.L_177:
        /*008c*/ 	.word	0x00000000
        /*0090*/ 	.short	0x0000
        /*0092*/ 	.short	0x0000
        /*0094*/ 	.byte	0x00, 0xf5, 0x21, 0x00


	//----- nvinfo : EIATTR_SPARSE_MMA_MASK
	.align		4
.L_178:
        /*0098*/ 	.byte	0x03, 0x50
        /*009a*/ 	.short	0x0000


	//----- nvinfo : EIATTR_MAXREG_COUNT
	.align		4
        /*009c*/ 	.byte	0x03, 0x1b
        /*009e*/ 	.short	0x00ff


	//----- nvinfo : EIATTR_MERCURY_ISA_VERSION
	.align		4
        /*00a0*/ 	.byte	0x03, 0x5f
        /*00a2*/ 	.short	0x0101


	//----- nvinfo : EIATTR_VRC_CTA_INIT_COUNT
	.align		4
        /*00a4*/ 	.byte	0x02, 0x4a
	.zero		1
	.zero		1


	//----- nvinfo : EIATTR_EXIT_INSTR_OFFSETS
	.align		4
        /*00a8*/ 	.byte	0x04, 0x1c
        /*00aa*/ 	.short	(.L_180 - .L_179)


	//   ....[0]....
.L_179:
        /*00ac*/ 	.word	0x00000100


	//   ....[1]....
        /*00b0*/ 	.word	0x000008b0


	//----- nvinfo : EIATTR_CRS_STACK_SIZE
	.align		4
.L_180:
        /*00b4*/ 	.byte	0x04, 0x1e
        /*00b6*/ 	.short	(.L_182 - .L_181)
.L_181:
        /*00b8*/ 	.word	0x00000000


	//----- nvinfo : EIATTR_CBANK_PARAM_SIZE
	.align		4
.L_182:
        /*00bc*/ 	.byte	0x03, 0x19
        /*00be*/ 	.short	0x0030


	//----- nvinfo : EIATTR_PARAM_CBANK
	.align		4
        /*00c0*/ 	.byte	0x04, 0x0a
        /*00c2*/ 	.short	(.L_184 - .L_183)
	.align		4
.L_183:
        /*00c4*/ 	.word	index@(.nv.constant0._Z10build_up_bPfS_S_iiffff)
        /*00c8*/ 	.short	0x0380
        /*00ca*/ 	.short	0x0030


	//----- nvinfo : EIATTR_SW_WAR
	.align		4
.L_184:
        /*00cc*/ 	.byte	0x04, 0x36
        /*00ce*/ 	.short	(.L_186 - .L_185)
.L_185:
        /*00d0*/ 	.word	0x00000008
.L_186:


//--------------------- .nv.callgraph             --------------------------
	.section	.nv.callgraph,"",@"SHT_CUDA_CALLGRAPH"
	.align	4
	.sectionentsize	8
	.align		4
        /*0000*/ 	.word	0x00000000
	.align		4
        /*0004*/ 	.word	0xffffffff
	.align		4
        /*0008*/ 	.word	0x00000000
	.align		4
        /*000c*/ 	.word	0xfffffffe
	.align		4
        /*0010*/ 	.word	0x00000000
	.align		4
        /*0014*/ 	.word	0xfffffffd
	.align		4
        /*0018*/ 	.word	0x00000000
	.align		4
        /*001c*/ 	.word	0xfffffffc


//--------------------- .nv.constant4             --------------------------
	.section	.nv.constant4,"a",@progbits
	.align	8
	.align		8
.nv.constant4:
        /*0000*/ 	.dword	_ZN34_INTERNAL_809b6cc3_4_k_cu_52bf51744cuda3std3__45__cpo5beginE
	.align		8
        /*0008*/ 	.dword	_ZN34_INTERNAL_809b6cc3_4_k_cu_52bf51744cuda3std3__45__cpo3endE
	.align		8
        /*0010*/ 	.dword	_ZN34_INTERNAL_809b6cc3_4_k_cu_52bf51744cuda3std3__45__cpo6cbeginE
	.align		8
        /*0018*/ 	.dword	_ZN34_INTERNAL_809b6cc3_4_k_cu_52bf51744cuda3std3__45__cpo4cendE
	.align		8
        /*0020*/ 	.dword	_ZN34_INTERNAL_809b6cc3_4_k_cu_52bf51744cuda3std3__45__cpo6rbeginE
	.align		8
        /*0028*/ 	.dword	_ZN34_INTERNAL_809b6cc3_4_k_cu_52bf51744cuda3std3__45__cpo4rendE
	.align		8
        /*0030*/ 	.dword	_ZN34_INTERNAL_809b6cc3_4_k_cu_52bf51744cuda3std3__45__cpo7crbeginE
	.align		8
        /*0038*/ 	.dword	_ZN34_INTERNAL_809b6cc3_4_k_cu_52bf51744cuda3std3__45__cpo5crendE
	.align		8
        /*0040*/ 	.dword	_ZN34_INTERNAL_809b6cc3_4_k_cu_52bf51744cuda3std3__436_GLOBAL__N__809b6cc3_4_k_cu_52bf51746ignoreE
	.align		8
        /*0048*/ 	.dword	_ZN34_INTERNAL_809b6cc3_4_k_cu_52bf51744cuda3std3__419piecewise_constructE
	.align		8
        /*0050*/ 	.dword	_ZN34_INTERNAL_809b6cc3_4_k_cu_52bf51744cuda3std3__48in_placeE
	.align		8
        /*0058*/ 	.dword	_ZN34_INTERNAL_809b6cc3_4_k_cu_52bf51744cuda3std3__420unreachable_sentinelE
	.align		8
        /*0060*/ 	.dword	_ZN34_INTERNAL_809b6cc3_4_k_cu_52bf51744cuda3std3__47nulloptE
	.align		8
        /*0068*/ 	.dword	_ZN34_INTERNAL_809b6cc3_4_k_cu_52bf51744cuda3std3__48unexpectE
	.align		8
        /*0070*/ 	.dword	_ZN34_INTERNAL_809b6cc3_4_k_cu_52bf51744cuda3std6ranges3__45__cpo4swapE
	.align		8
        /*0078*/ 	.dword	_ZN34_INTERNAL_809b6cc3_4_k_cu_52bf51744cuda3std6ranges3__45__cpo9iter_moveE
	.align		8
        /*0080*/ 	.dword	_ZN34_INTERNAL_809b6cc3_4_k_cu_52bf51744cuda3std6ranges3__45__cpo5beginE
	.align		8
        /*0088*/ 	.dword	_ZN34_INTERNAL_809b6cc3_4_k_cu_52bf51744cuda3std6ranges3__45__cpo3endE
	.align		8
        /*0090*/ 	.dword	_ZN34_INTERNAL_809b6cc3_4_k_cu_52bf51744cuda3std6ranges3__45__cpo6cbeginE
	.align		8
        /*0098*/ 	.dword	_ZN34_INTERNAL_809b6cc3_4_k_cu_52bf51744cuda3std6ranges3__45__cpo4cendE
	.align		8
        /*00a0*/ 	.dword	_ZN34_INTERNAL_809b6cc3_4_k_cu_52bf51744cuda3std6ranges3__45__cpo7advanceE
	.align		8
        /*00a8*/ 	.dword	_ZN34_INTERNAL_809b6cc3_4_k_cu_52bf51744cuda3std6ranges3__45__cpo9iter_swapE
	.align		8
        /*00b0*/ 	.dword	_ZN34_INTERNAL_809b6cc3_4_k_cu_52bf51744cuda3std6ranges3__45__cpo4nextE
	.align		8
        /*00b8*/ 	.dword	_ZN34_INTERNAL_809b6cc3_4_k_cu_52bf51744cuda3std6ranges3__45__cpo4prevE
	.align		8
        /*00c0*/ 	.dword	_ZN34_INTERNAL_809b6cc3_4_k_cu_52bf51744cuda3std6ranges3__45__cpo4dataE
	.align		8
        /*00c8*/ 	.dword	_ZN34_INTERNAL_809b6cc3_4_k_cu_52bf51744cuda3std6ranges3__45__cpo5cdataE
	.align		8
        /*00d0*/ 	.dword	_ZN34_INTERNAL_809b6cc3_4_k_cu_52bf51744cuda3std6ranges3__45__cpo4sizeE
	.align		8
        /*00d8*/ 	.dword	_ZN34_INTERNAL_809b6cc3_4_k_cu_52bf51744cuda3std6ranges3__45__cpo5ssizeE
	.align		8
        /*00e0*/ 	.dword	_ZN34_INTERNAL_809b6cc3_4_k_cu_52bf51744cuda3std6ranges3__45__cpo8distanceE
	.align		8
        /*00e8*/ 	.dword	_ZN34_INTERNAL_809b6cc3_4_k_cu_52bf51746thrust24THRUST_300001_SM_1000_NS8cuda_cub3parE
	.align		8
        /*00f0*/ 	.dword	_ZN34_INTERNAL_809b6cc3_4_k_cu_52bf51746thrust24THRUST_300001_SM_1000_NS8cuda_cub10par_nosyncE
	.align		8
        /*00f8*/ 	.dword	_ZN34_INTERNAL_809b6cc3_4_k_cu_52bf51746thrust24THRUST_300001_SM_1000_NS6system6detail10sequential3seqE
	.align		8
        /*0100*/ 	.dword	_ZN34_INTERNAL_809b6cc3_4_k_cu_52bf51746thrust24THRUST_300001_SM_1000_NS12placeholders2_1E
	.align		8
        /*0108*/ 	.dword	_ZN34_INTERNAL_809b6cc3_4_k_cu_52bf51746thrust24THRUST_300001_SM_1000_NS12placeholders2_2E
	.align		8
        /*0110*/ 	.dword	_ZN34_INTERNAL_809b6cc3_4_k_cu_52bf51746thrust24THRUST_300001_SM_1000_NS12placeholders2_3E
	.align		8
        /*0118*/ 	.dword	_ZN34_INTERNAL_809b6cc3_4_k_cu_52bf51746thrust24THRUST_300001_SM_1000_NS12placeholders2_4E
	.align		8
        /*0120*/ 	.dword	_ZN34_INTERNAL_809b6cc3_4_k_cu_52bf51746thrust24THRUST_300001_SM_1000_NS12placeholders2_5E
	.align		8
        /*0128*/ 	.dword	_ZN34_INTERNAL_809b6cc3_4_k_cu_52bf51746thrust24THRUST_300001_SM_1000_NS12placeholders2_6E
	.align		8
        /*0130*/ 	.dword	_ZN34_INTERNAL_809b6cc3_4_k_cu_52bf51746thrust24THRUST_300001_SM_1000_NS12placeholders2_7E
	.align		8
        /*0138*/ 	.dword	_ZN34_INTERNAL_809b6cc3_4_k_cu_52bf51746thrust24THRUST_300001_SM_1000_NS12placeholders2_8E
	.align		8
        /*0140*/ 	.dword	_ZN34_INTERNAL_809b6cc3_4_k_cu_52bf51746thrust24THRUST_300001_SM_1000_NS12placeholders2_9E
	.align		8
        /*0148*/ 	.dword	_ZN34_INTERNAL_809b6cc3_4_k_cu_52bf51746thrust24THRUST_300001_SM_1000_NS12placeholders3_10E
	.align		8
        /*0150*/ 	.dword	_ZN34_INTERNAL_809b6cc3_4_k_cu_52bf51746thrust24THRUST_300001_SM_1000_NS3seqE


//--------------------- .text._ZN3cub18CUB_300001_SM_10006detail8for_each13static_kernelINS2_12policy_hub_t12policy_500_tEmN6thrust24THRUST_300001_SM_1000_NS8cuda_cub20__uninitialized_fill7functorINS7_10device_ptrIfEEfEEEEvT0_T1_ --------------------------
	.section	.text._ZN3cub18CUB_300001_SM_10006detail8for_each13static_kernelINS2_12policy_hub_t12policy_500_tEmN6thrust24THRUST_300001_SM_1000_NS8cuda_cub20__uninitialized_fill7functorINS7_10device_ptrIfEEfEEEEvT0_T1_,"ax",@progbits
	.align	128
        .global         _ZN3cub18CUB_300001_SM_10006detail8for_each13static_kernelINS2_12policy_hub_t12policy_500_tEmN6thrust24THRUST_300001_SM_1000_NS8cuda_cub20__uninitialized_fill7functorINS7_10device_ptrIfEEfEEEEvT0_T1_
        .type           _ZN3cub18CUB_300001_SM_10006detail8for_each13static_kernelINS2_12policy_hub_t12policy_500_tEmN6thrust24THRUST_300001_SM_1000_NS8cuda_cub20__uninitialized_fill7functorINS7_10device_ptrIfEEfEEEEvT0_T1_,@function
        .size           _ZN3cub18CUB_300001_SM_10006detail8for_each13static_kernelINS2_12policy_hub_t12policy_500_tEmN6thrust24THRUST_300001_SM_1000_NS8cuda_cub20__uninitialized_fill7functorINS7_10device_ptrIfEEfEEEEvT0_T1_,(.L_x_69 - _ZN3cub18CUB_300001_SM_10006detail8for_each13static_kernelINS2_12policy_hub_t12policy_500_tEmN6thrust24THRUST_300001_SM_1000_NS8cuda_cub20__uninitialized_fill7functorINS7_10device_ptrIfEEfEEEEvT0_T1_)
        .other          _ZN3cub18CUB_300001_SM_10006detail8for_each13static_kernelINS2_12policy_hub_t12policy_500_tEmN6thrust24THRUST_300001_SM_1000_NS8cuda_cub20__uninitialized_fill7functorINS7_10device_ptrIfEEfEEEEvT0_T1_,@"STO_CUDA_ENTRY STV_DEFAULT"
_ZN3cub18CUB_300001_SM_10006detail8for_each13static_kernelINS2_12policy_hub_t12policy_500_tEmN6thrust24THRUST_300001_SM_1000_NS8cuda_cub20__uninitialized_fill7functorINS7_10device_ptrIfEEfEEEEvT0_T1_:
.text._ZN3cub18CUB_300001_SM_10006detail8for_each13static_kernelINS2_12policy_hub_t12policy_500_tEmN6thrust24THRUST_300001_SM_1000_NS8cuda_cub20__uninitialized_fill7functorINS7_10device_ptrIfEEfEEEEvT0_T1_:
[----:B------:R-:W-:Y:S08]  /*0000*/  LDC R1, c[0x0][0x37c] ;  /* 0x0000df00ff017b82 */ /* 0x000ff00000000800 */
[----:B------:R-:W0:Y:S01]  /*0010*/  S2UR UR4, SR_CTAID.X ;  /* 0x00000000000479c3 */ /* 0x000e220000002500 */
[----:B------:R-:W1:Y:S01]  /*0020*/  LDCU.64 UR6, c[0x0][0x380] ;  /* 0x00007000ff0677ac */ /* 0x000e620008000a00 */
[----:B------:R-:W2:Y:S01]  /*0030*/  LDCU.64 UR8, c[0x0][0x358] ;  /* 0x00006b00ff0877ac */ /* 0x000ea20008000a00 */
[----:B0-----:R-:W-:-:S04]  /*0040*/  UIMAD.WIDE.U32 UR4, UR4, 0x200, URZ ;  /* 0x00000200040478a5 */ /* 0x001fc8000f8e00ff */
[----:B-1----:R-:W-:-:S04]  /*0050*/  UIADD3 UR6, UP0, UPT, -UR4, UR6, URZ ;  /* 0x0000000604067290 */ /* 0x002fc8000ff1e1ff */
[----:B------:R-:W-:Y:S02]  /*0060*/  UIADD3.X UR7, UPT, UPT, ~UR5, UR7, URZ, UP0, !UPT ;  /* 0x0000000705077290 */ /* 0x000fe400087fe5ff */
[----:B------:R-:W-:-:S04]  /*0070*/  UISETP.GE.U32.AND UP0, UPT, UR6, 0x200, UPT ;  /* 0x000002000600788c */ /* 0x000fc8000bf06070 */
[----:B------:R-:W-:-:S09]  /*0080*/  UISETP.GE.U32.AND.EX UP0, UPT, UR7, URZ, UPT, UP0 ;  /* 0x000000ff0700728c */ /* 0x000fd2000bf06100 */
[----:B--2---:R-:W-:Y:S05]  /*0090*/  BRA.U !UP0, `(.L_x_0) ;  /* 0x0000000108287547 */ /* 0x004fea000b800000 */
[----:B------:R-:W0:Y:S01]  /*00a0*/  S2R R0, SR_TID.X ;  /* 0x0000000000007919 */ /* 0x000e220000002100 */
[----:B------:R-:W1:Y:S01]  /*00b0*/  LDCU.64 UR6, c[0x0][0x388] ;  /* 0x00007100ff0677ac */ /* 0x000e620008000a00 */
[----:B------:R-:W2:Y:S01]  /*00c0*/  LDC R5, c[0x0][0x390] ;  /* 0x0000e400ff057b82 */ /* 0x000ea20000000800 */
[----:B0-----:R-:W-:-:S05]  /*00d0*/  IADD3 R0, P0, PT, R0, UR4, RZ ;  /* 0x0000000400007c10 */ /* 0x001fca000ff1e0ff */
[----:B------:R-:W-:Y:S01]  /*00e0*/  IMAD.X R3, RZ, RZ, UR5, P0 ;  /* 0x00000005ff037e24 */ /* 0x000fe200080e06ff */
[----:B-1----:R-:W-:-:S04]  /*00f0*/  LEA R2, P0, R0, UR6, 0x2 ;  /* 0x0000000600027c11 */ /* 0x002fc8000f8010ff */
[----:B------:R-:W-:-:S05]  /*0100*/  LEA.HI.X R3, R0, UR7, R3, 0x2, P0 ;  /* 0x0000000700037c11 */ /* 0x000fca00080f1403 */
[----:B--2---:R-:W-:Y:S04]  /*0110*/  STG.E desc[UR8][R2.64], R5 ;  /* 0x0000000502007986 */ /* 0x004fe8000c101908 */
[----:B------:R-:W-:Y:S01]  /*0120*/  STG.E desc[UR8][R2.64+0x400], R5 ;  /* 0x0004000502007986 */ /* 0x000fe2000c101908 */
[----:B------:R-:W-:Y:S05]  /*0130*/  EXIT ;  /* 0x000000000000794d */ /* 0x000fea0003800000 */
.L_x_0:
[----:B------:R-:W0:Y:S01]  /*0140*/  S2R R0, SR_TID.X ;  /* 0x0000000000007919 */ /* 0x000e220000002100 */
[----:B------:R-:W-:Y:S01]  /*0150*/  IMAD.U32 R2, RZ, RZ, UR7 ;  /* 0x00000007ff027e24 */ /* 0x000fe2000f8e00ff */
[----:B------:R-:W1:Y:S01]  /*0160*/  LDCU.64 UR10, c[0x0][0x388] ;  /* 0x00007100ff0a77ac */ /* 0x000e620008000a00 */
[----:B------:R-:W-:Y:S01]  /*0170*/  IMAD.U32 R4, RZ, RZ, UR7 ;  /* 0x00000007ff047e24 */ /* 0x000fe2000f8e00ff */
[----:B0-----:R-:W-:-:S04]  /*0180*/  ISETP.LT.U32.AND P0, PT, R0, UR6, PT ;  /* 0x0000000600007c0c */ /* 0x001fc8000bf01070 */
[----:B------:R-:W-:Y:S01]  /*0190*/  ISETP.GT.U32.AND.EX P0, PT, R2, RZ, PT, P0 ;  /* 0x000000ff0200720c */ /* 0x000fe20003f04100 */
[C---:B------:R-:W-:Y:S01]  /*01a0*/  VIADD R2, R0.reuse, 0x100 ;  /* 0x0000010000027836 */ /* 0x040fe20000000000 */
[----:B------:R-:W-:-:S04]  /*01b0*/  IADD3 R0, P2, PT, R0, UR4, RZ ;  /* 0x0000000400007c10 */ /* 0x000fc8000ff5e0ff */
[----:B------:R-:W-:Y:S01]  /*01c0*/  ISETP.LT.U32.AND P1, PT, R2, UR6, PT ;  /* 0x0000000602007c0c */ /* 0x000fe2000bf21070 */
[----:B------:R-:W-:Y:S01]  /*01d0*/  IMAD.X R3, RZ, RZ, UR5, P2 ;  /* 0x00000005ff037e24 */ /* 0x000fe200090e06ff */
[----:B-1----:R-:W-:Y:S02]  /*01e0*/  LEA R2, P2, R0, UR10, 0x2 ;  /* 0x0000000a00027c11 */ /* 0x002fe4000f8410ff */
[----:B------:R-:W-:Y:S02]  /*01f0*/  ISETP.GT.U32.AND.EX P1, PT, R4, RZ, PT, P1 ;  /* 0x000000ff0400720c */ /* 0x000fe40003f24110 */
[----:B------:R-:W-:Y:S01]  /*0200*/  LEA.HI.X R3, R0, UR11, R3, 0x2, P2 ;  /* 0x0000000b00037c11 */ /* 0x000fe200090f1403 */
[----:B------:R-:W0:Y:S04]  /*0210*/  @P0 LDC R5, c[0x0][0x390] ;  /* 0x0000e400ff050b82 */ /* 0x000e280000000800 */
[----:B0-----:R0:W-:Y:S06]  /*0220*/  @P0 STG.E desc[UR8][R2.64], R5 ;  /* 0x0000000502000986 */ /* 0x0011ec000c101908 */
[----:B------:R-:W-:Y:S05]  /*0230*/  @!P1 EXIT ;  /* 0x000000000000994d */ /* 0x000fea0003800000 */
[----:B0-----:R-:W0:Y:S02]  /*0240*/  LDC R5, c[0x0][0x390] ;  /* 0x0000e400ff057b82 */ /* 0x001e240000000800 */
[----:B0-----:R-:W-:Y:S01]  /*0250*/  STG.E desc[UR8][R2.64+0x400], R5 ;  /* 0x0004000502007986 */ /* 0x001fe2000c101908 */
[----:B------:R-:W-:Y:S05]  /*0260*/  EXIT ;  /* 0x000000000000794d */ /* 0x000fea0003800000 */
.L_x_1:
[----:B------:R-:W-:-:S00]  /*0270*/  BRA `(.L_x_1) ;  /* 0xfffffffc00fc7947 */ /* 0x000fc0000383ffff */
[----:B------:R-:W-:-:S00]  /*0280*/  NOP ;  /* 0x0000000000007918 */ /* 0x000fc00000000000 */
[----:B------:R-:W-:-:S00]  /*0290*/  NOP ;  /* 0x0000000000007918 */ /* 0x000fc00000000000 */
[----:B------:R-:W-:-:S00]  /*02a0*/  NOP ;  /* 0x0000000000007918 */ /* 0x000fc00000000000 */
[----:B------:R-:W-:-:S00]  /*02b0*/  NOP ;  /* 0x0000000000007918 */ /* 0x000fc00000000000 */
[----:B------:R-:W-:-:S00]  /*02c0*/  NOP ;  /* 0x0000000000007918 */ /* 0x000fc00000000000 */
[----:B------:R-:W-:-:S00]  /*02d0*/  NOP ;  /* 0x0000000000007918 */ /* 0x000fc00000000000 */
[----:B------:R-:W-:-:S00]  /*02e0*/  NOP ;  /* 0x0000000000007918 */ /* 0x000fc00000000000 */
[----:B------:R-:W-:-:S00]  /*02f0*/  NOP ;  /* 0x0000000000007918 */ /* 0x000fc00000000000 */
.L_x_69:


//--------------------- .text._ZN3cub18CUB_300001_SM_10006detail11EmptyKernelIvEEvv --------------------------
	.section	.text._ZN3cub18CUB_300001_SM_10006detail11EmptyKernelIvEEvv,"ax",@progbits
	.align	128
        .global         _ZN3cub18CUB_300001_SM_10006detail11EmptyKernelIvEEvv
        .type           _ZN3cub18CUB_300001_SM_10006detail11EmptyKernelIvEEvv,@function
        .size           _ZN3cub18CUB_300001_SM_10006detail11EmptyKernelIvEEvv,(.L_x_70 - _ZN3cub18CUB_300001_SM_10006detail11EmptyKernelIvEEvv)
        .other          _ZN3cub18CUB_300001_SM_10006detail11EmptyKernelIvEEvv,@"STO_CUDA_ENTRY STV_DEFAULT"
_ZN3cub18CUB_300001_SM_10006detail11EmptyKernelIvEEvv:
.text._ZN3cub18CUB_300001_SM_10006detail11EmptyKernelIvEEvv:
[----:B------:R-:W-:Y:S01]  /*0000*/  LDC R1, c[0x0][0x37c] ;  /* 0x0000df00ff017b82 */ /* 0x000fe20000000800 */
[----:B------:R-:W-:Y:S05]  /*0010*/  EXIT ;  /* 0x000000000000794d */ /* 0x000fea0003800000 */
.L_x_2:
        /* <DEDUP_REMOVED lines=14> */
.L_x_70:


//--------------------- .text._Z15velocity_updatePfS_S_S_S_iifffff --------------------------
	.section	.text._Z15velocity_updatePfS_S_S_S_iifffff,"ax",@progbits
	.align	128
        .global         _Z15velocity_updatePfS_S_S_S_iifffff
        .type           _Z15velocity_updatePfS_S_S_S_iifffff,@function
        .size           _Z15velocity_updatePfS_S_S_S_iifffff,(.L_x_65 - _Z15velocity_updatePfS_S_S_S_iifffff)
        .other          _Z15velocity_updatePfS_S_S_S_iifffff,@"STO_CUDA_ENTRY STV_DEFAULT"
_Z15velocity_updatePfS_S_S_S_iifffff:
.text._Z15velocity_updatePfS_S_S_S_iifffff:
[----:B------:R-:W-:Y:S01]  /*0000*/  LDC R1, c[0x0][0x37c] ;  /* 0x0000df00ff017b82 */ /* 0x000fe20000000800 */
[----:B------:R-:W0:Y:S07]  /*0010*/  S2R R3, SR_TID.Y ;  /* 0x0000000000037919 */ /* 0x000e2e0000002200 */
[----:B------:R-:W0:Y:S01]  /*0020*/  S2UR UR5, SR_CTAID.Y ;  /* 0x00000000000579c3 */ /* 0x000e220000002600 */
[----:B------:R-:W1:Y:S01]  /*0030*/  LDCU.64 UR8, c[0x0][0x3a8] ;  /* 0x00007500ff0877ac */ /* 0x000e620008000a00 */
[----:B------:R-:W2:Y:S06]  /*0040*/  S2R R0, SR_TID.X ;  /* 0x0000000000007919 */ /* 0x000eac0000002100 */
[----:B------:R-:W0:Y:S08]  /*0050*/  LDC R6, c[0x0][0x364] ;  /* 0x0000d900ff067b82 */ /* 0x000e300000000800 */
[----:B------:R-:W2:Y:S01]  /*0060*/  S2UR UR6, SR_CTAID.X ;  /* 0x00000000000679c3 */ /* 0x000ea20000002500 */
[----:B-1----:R-:W-:-:S07]  /*0070*/  UIADD3 UR4, UPT, UPT, UR9, -0x1, URZ ;  /* 0xffffffff09047890 */ /* 0x002fce000fffe0ff */
[----:B------:R-:W2:Y:S01]  /*0080*/  LDC R5, c[0x0][0x360] ;  /* 0x0000d800ff057b82 */ /* 0x000ea20000000800 */
[----:B0-----:R-:W-:-:S05]  /*0090*/  IMAD R6, R6, UR5, R3 ;  /* 0x0000000506067c24 */ /* 0x001fca000f8e0203 */
[----:B------:R-:W-:Y:S01]  /*00a0*/  ISETP.GE.AND P0, PT, R6, UR4, PT ;  /* 0x0000000406007c0c */ /* 0x000fe2000bf06270 */
[----:B------:R-:W-:-:S03]  /*00b0*/  UIADD3 UR4, UPT, UPT, UR8, -0x1, URZ ;  /* 0xffffffff08047890 */ /* 0x000fc6000fffe0ff */
[----:B------:R-:W-:Y:S01]  /*00c0*/  ISETP.EQ.OR P0, PT, R6, RZ, P0 ;  /* 0x000000ff0600720c */ /* 0x000fe20000702670 */
[----:B--2---:R-:W-:-:S05]  /*00d0*/  IMAD R5, R5, UR6, R0 ;  /* 0x0000000605057c24 */ /* 0x004fca000f8e0200 */
[----:B------:R-:W-:-:S04]  /*00e0*/  ISETP.LT.OR P0, PT, R5, 0x1, P0 ;  /* 0x000000010500780c */ /* 0x000fc80000701670 */
[----:B------:R-:W-:-:S13]  /*00f0*/  ISETP.GE.OR P0, PT, R5, UR4, P0 ;  /* 0x0000000405007c0c */ /* 0x000fda0008706670 */
[----:B------:R-:W-:Y:S05]  /*0100*/  @P0 EXIT ;  /* 0x000000000000094d */ /* 0x000fea0003800000 */
[----:B------:R-:W0:Y:S01]  /*0110*/  LDC.64 R16, c[0x0][0x390] ;  /* 0x0000e400ff107b82 */ /* 0x000e220000000a00 */
[----:B------:R-:W1:Y:S01]  /*0120*/  LDCU.64 UR4, c[0x0][0x358] ;  /* 0x00006b00ff0477ac */ /* 0x000e620008000a00 */
[----:B------:R-:W-:Y:S01]  /*0130*/  IMAD R3, R6, UR8, R5 ;  /* 0x0000000806037c24 */ /* 0x000fe2000f8e0205 */
[----:B------:R-:W2:Y:S05]  /*0140*/  LDCU UR6, c[0x0][0x3b8] ;  /* 0x00007700ff0677ac */ /* 0x000eaa0008000800 */
[----:B------:R-:W3:Y:S01]  /*0150*/  LDC R9, c[0x0][0x3b0] ;  /* 0x0000ec00ff097b82 */ /* 0x000ee20000000800 */
[----:B0-----:R-:W-:-:S05]  /*0160*/  IMAD.WIDE R16, R3, 0x4, R16 ;  /* 0x0000000403107825 */ /* 0x001fca00078e0210 */
[----:B-1----:R-:W2:Y:S01]  /*0170*/  LDG.E R11, desc[UR4][R16.64] ;  /* 0x00000004100b7981 */ /* 0x002ea2000c1e1900 */
[----:B------:R-:W-:Y:S01]  /*0180*/  BSSY.RECONVERGENT B0, `(.L_x_3) ;  /* 0x000000f000007945 */ /* 0x000fe20003800200 */
[----:B---3--:R-:W0:Y:S02]  /*0190*/  MUFU.RCP R2, R9 ;  /* 0x0000000900027308 */ /* 0x008e240000001000 */
[----:B0-----:R-:W-:-:S04]  /*01a0*/  FFMA R7, R2, -R9, 1 ;  /* 0x3f80000002077423 */ /* 0x001fc80000000809 */
[----:B------:R-:W-:Y:S01]  /*01b0*/  FFMA R7, R2, R7, R2 ;  /* 0x0000000702077223 */ /* 0x000fe20000000002 */
[----:B--2---:R-:W-:-:S04]  /*01c0*/  FMUL R0, R11, UR6 ;  /* 0x000000060b007c20 */ /* 0x004fc80008400000 */
[----:B------:R-:W0:Y:S01]  /*01d0*/  FCHK P0, R0, R9 ;  /* 0x0000000900007302 */ /* 0x000e220000000000 */
[----:B------:R-:W-:-:S04]  /*01e0*/  FFMA R2, R0, R7, RZ ;  /* 0x0000000700027223 */ /* 0x000fc800000000ff */
[----:B------:R-:W-:-:S04]  /*01f0*/  FFMA R4, R2, -R9, R0 ;  /* 0x8000000902047223 */ /* 0x000fc80000000000 */
[----:B------:R-:W-:Y:S01]  /*0200*/  FFMA R2, R7, R4, R2 ;  /* 0x0000000407027223 */ /* 0x000fe20000000002 */
[----:B0-----:R-:W-:Y:S06]  /*0210*/  @!P0 BRA `(.L_x_4) ;  /* 0x0000000000148947 */ /* 0x001fec0003800000 */
[----:B------:R-:W0:Y:S01]  /*0220*/  LDCU UR6, c[0x0][0x3b0] ;  /* 0x00007600ff0677ac */ /* 0x000e220008000800 */
[----:B------:R-:W-:Y:S02]  /*0230*/  MOV R21, R0 ;  /* 0x0000000000157202 */ /* 0x000fe40000000f00 */
[----:B------:R-:W-:Y:S02]  /*0240*/  MOV R4, 0x270 ;  /* 0x0000027000047802 */ /* 0x000fe40000000f00 */
[----:B0-----:R-:W-:-:S07]  /*0250*/  MOV R20, UR6 ;  /* 0x0000000600147c02 */ /* 0x001fce0008000f00 */
[----:B------:R-:W-:Y:S05]  /*0260*/  CALL.REL.NOINC `($__internal_0_$__cuda_sm3x_div_rn_noftz_f32_slowpath) ;  /* 0x00000008008c7944 */ /* 0x000fea0003c00000 */
.L_x_4:
[----:B------:R-:W-:Y:S05]  /*0270*/  BSYNC.RECONVERGENT B0 ;  /* 0x0000000000007941 */ /* 0x000fea0003800200 */
.L_x_3:
[----:B------:R-:W2:Y:S01]  /*0280*/  LDG.E R12, desc[UR4][R16.64+-0x4] ;  /* 0xfffffc04100c7981 */ /* 0x000ea2000c1e1900 */
[----:B------:R-:W0:Y:S01]  /*0290*/  LDC R9, c[0x0][0x3b4] ;  /* 0x0000ed00ff097b82 */ /* 0x000e220000000800 */
[----:B------:R-:W-:Y:S01]  /*02a0*/  BSSY.RECONVERGENT B0, `(.L_x_5) ;  /* 0x0000010000007945 */ /* 0x000fe20003800200 */
[----:B0-----:R-:W0:Y:S08]  /*02b0*/  MUFU.RCP R4, R9 ;  /* 0x0000000900047308 */ /* 0x001e300000001000 */
[----:B------:R-:W1:Y:S01]  /*02c0*/  FCHK P0, R0, R9 ;  /* 0x0000000900007302 */ /* 0x000e620000000000 */
[----:B0-----:R-:W-:-:S04]  /*02d0*/  FFMA R7, R4, -R9, 1 ;  /* 0x3f80000004077423 */ /* 0x001fc80000000809 */
[----:B------:R-:W-:-:S04]  /*02e0*/  FFMA R7, R4, R7, R4 ;  /* 0x0000000704077223 */ /* 0x000fc80000000004 */
[----:B------:R-:W-:-:S04]  /*02f0*/  FFMA R4, R0, R7, RZ ;  /* 0x0000000700047223 */ /* 0x000fc800000000ff */
[----:B------:R-:W-:Y:S01]  /*0300*/  FFMA R8, R4, -R9, R0 ;  /* 0x8000000904087223 */ /* 0x000fe20000000000 */
[----:B--2---:R-:W-:-:S04]  /*0310*/  FADD R10, R11, -R12 ;  /* 0x8000000c0b0a7221 */ /* 0x004fc80000000000 */
[----:B------:R-:W-:Y:S01]  /*0320*/  FFMA R10, R10, -R2, R11 ;  /* 0x800000020a0a7223 */ /* 0x000fe2000000000b */
[----:B------:R-:W-:Y:S01]  /*0330*/  FFMA R2, R7, R8, R4 ;  /* 0x0000000807027223 */ /* 0x000fe20000000004 */
[----:B-1----:R-:W-:Y:S06]  /*0340*/  @!P0 BRA `(.L_x_6) ;  /* 0x0000000000148947 */ /* 0x002fec0003800000 */
[----:B------:R-:W0:Y:S01]  /*0350*/  LDCU UR6, c[0x0][0x3b4] ;  /* 0x00007680ff0677ac */ /* 0x000e220008000800 */
[----:B------:R-:W-:Y:S02]  /*0360*/  MOV R21, R0 ;  /* 0x0000000000157202 */ /* 0x000fe40000000f00 */
[----:B------:R-:W-:Y:S02]  /*0370*/  MOV R4, 0x3a0 ;  /* 0x000003a000047802 */ /* 0x000fe40000000f00 */
[----:B0-----:R-:W-:-:S07]  /*0380*/  MOV R20, UR6 ;  /* 0x0000000600147c02 */ /* 0x001fce0008000f00 */
[----:B------:R-:W-:Y:S05]  /*0390*/  CALL.REL.NOINC `($__internal_0_$__cuda_sm3x_div_rn_noftz_f32_slowpath) ;  /* 0x0000000800407944 */ /* 0x000fea0003c00000 */
.L_x_6:
[----:B------:R-:W-:Y:S05]  /*03a0*/  BSYNC.RECONVERGENT B0 ;  /* 0x0000000000007941 */ /* 0x000fea0003800200 */
.L_x_5:
[----:B------:R-:W0:Y:S01]  /*03b0*/  LDC R7, c[0x0][0x3a8] ;  /* 0x0000ea00ff077b82 */ /* 0x000e220000000800 */
[----:B------:R-:W1:Y:S07]  /*03c0*/  LDCU UR6, c[0x0][0x3b0] ;  /* 0x00007600ff0677ac */ /* 0x000e6e0008000800 */
[----:B------:R-:W2:Y:S08]  /*03d0*/  LDC.64 R14, c[0x0][0x390] ;  /* 0x0000e400ff0e7b82 */ /* 0x000eb00000000a00 */
[----:B------:R-:W3:Y:S01]  /*03e0*/  LDC.64 R8, c[0x0][0x3b8] ;  /* 0x0000ee00ff087b82 */ /* 0x000ee20000000a00 */
[----:B0-----:R-:W-:-:S05]  /*03f0*/  IMAD R6, R6, R7, -R7 ;  /* 0x0000000706067224 */ /* 0x001fca00078e0a07 */
[----:B------:R-:W-:-:S05]  /*0400*/  IADD3 R5, PT, PT, R5, R6, RZ ;  /* 0x0000000605057210 */ /* 0x000fca0007ffe0ff */
[----:B--2---:R-:W-:-:S05]  /*0410*/  IMAD.WIDE R14, R5, 0x4, R14 ;  /* 0x00000004050e7825 */ /* 0x004fca00078e020e */
[----:B------:R-:W2:Y:S01]  /*0420*/  LDG.E R6, desc[UR4][R14.64] ;  /* 0x000000040e067981 */ /* 0x000ea2000c1e1900 */
[----:B---3--:R-:W-:-:S04]  /*0430*/  FADD R9, R9, R9 ;  /* 0x0000000909097221 */ /* 0x008fc80000000000 */
[----:B-1----:R-:W-:-:S04]  /*0440*/  FMUL R20, R9, UR6 ;  /* 0x0000000609147c20 */ /* 0x002fc80008400000 */
[----:B------:R-:W0:Y:S08]  /*0450*/  MUFU.RCP R7, R20 ;  /* 0x0000001400077308 */ /* 0x000e300000001000 */
[----:B------:R-:W1:Y:S01]  /*0460*/  FCHK P0, R8, R20 ;  /* 0x0000001408007302 */ /* 0x000e620000000000 */
[----:B0-----:R-:W-:-:S04]  /*0470*/  FFMA R0, -R20, R7, 1 ;  /* 0x3f80000014007423 */ /* 0x001fc80000000107 */
[----:B------:R-:W-:-:S04]  /*0480*/  FFMA R7, R7, R0, R7 ;  /* 0x0000000007077223 */ /* 0x000fc80000000007 */
[----:B------:R-:W-:-:S04]  /*0490*/  FFMA R0, R7, R8, RZ ;  /* 0x0000000807007223 */ /* 0x000fc800000000ff */
[----:B------:R-:W-:-:S04]  /*04a0*/  FFMA R4, -R20, R0, R8 ;  /* 0x0000000014047223 */ /* 0x000fc80000000108 */
[----:B------:R-:W-:Y:S01]  /*04b0*/  FFMA R7, R7, R4, R0 ;  /* 0x0000000407077223 */ /* 0x000fe20000000000 */
[----:B--2---:R-:W-:-:S04]  /*04c0*/  FADD R9, R11, -R6 ;  /* 0x800000060b097221 */ /* 0x004fc80000000000 */
[----:B------:R-:W-:Y:S01]  /*04d0*/  FFMA R10, R9, -R2, R10 ;  /* 0x80000002090a7223 */ /* 0x000fe2000000000a */
[----:B-1----:R-:W-:Y:S06]  /*04e0*/  @!P0 BRA `(.L_x_7) ;  /* 0x0000000000148947 */ /* 0x002fec0003800000 */
[----:B------:R-:W0:Y:S01]  /*04f0*/  LDCU UR6, c[0x0][0x3b8] ;  /* 0x00007700ff0677ac */ /* 0x000e220008000800 */
[----:B------:R-:W-:Y:S02]  /*0500*/  MOV R4, 0x530 ;  /* 0x0000053000047802 */ /* 0x000fe40000000f00 */
[----:B0-----:R-:W-:-:S07]  /*0510*/  MOV R21, UR6 ;  /* 0x0000000600157c02 */ /* 0x001fce0008000f00 */
[----:B------:R-:W-:Y:S05]  /*0520*/  CALL.REL.NOINC `($__internal_0_$__cuda_sm3x_div_rn_noftz_f32_slowpath) ;  /* 0x0000000400dc7944 */ /* 0x000fea0003c00000 */
[----:B------:R-:W-:-:S07]  /*0530*/  MOV R7, R2 ;  /* 0x0000000200077202 */ /* 0x000fce0000000f00 */
.L_x_7:
[----:B------:R-:W0:Y:S01]  /*0540*/  LDC.64 R14, c[0x0][0x3a0] ;  /* 0x0000e800ff0e7b82 */ /* 0x000e220000000a00 */
[----:B------:R-:W1:Y:S07]  /*0550*/  LDCU UR6, c[0x0][0x3b8] ;  /* 0x00007700ff0677ac */ /* 0x000e6e0008000800 */
[----:B------:R-:W2:Y:S08]  /*0560*/  LDC R20, c[0x0][0x3b0] ;  /* 0x0000ec00ff147b82 */ /* 0x000eb00000000800 */
[----:B------:R-:W1:Y:S01]  /*0570*/  LDC R0, c[0x0][0x3c0] ;  /* 0x0000f000ff007b82 */ /* 0x000e620000000800 */
[----:B0-----:R-:W-:-:S05]  /*0580*/  IMAD.WIDE R14, R3, 0x4, R14 ;  /* 0x00000004030e7825 */ /* 0x001fca00078e020e */
[----:B------:R-:W3:Y:S04]  /*0590*/  LDG.E R2, desc[UR4][R14.64+0x4] ;  /* 0x000004040e027981 */ /* 0x000ee8000c1e1900 */
[----:B------:R-:W3:Y:S01]  /*05a0*/  LDG.E R9, desc[UR4][R14.64+-0x4] ;  /* 0xfffffc040e097981 */ /* 0x000ee2000c1e1900 */
[----:B--2---:R-:W-:-:S04]  /*05b0*/  FMUL R20, R20, R20 ;  /* 0x0000001414147220 */ /* 0x004fc80000400000 */
[----:B------:R-:W0:Y:S01]  /*05c0*/  MUFU.RCP R13, R20 ;  /* 0x00000014000d7308 */ /* 0x000e220000001000 */
[----:B-1----:R-:W-:-:S07]  /*05d0*/  FMUL R0, R0, UR6 ;  /* 0x0000000600007c20 */ /* 0x002fce0008400000 */
[----:B------:R-:W1:Y:S01]  /*05e0*/  FCHK P0, R0, R20 ;  /* 0x0000001400007302 */ /* 0x000e620000000000 */
[----:B0-----:R-:W-:-:S04]  /*05f0*/  FFMA R4, -R20, R13, 1 ;  /* 0x3f80000014047423 */ /* 0x001fc8000000010d */
[----:B------:R-:W-:-:S04]  /*0600*/  FFMA R19, R13, R4, R13 ;  /* 0x000000040d137223 */ /* 0x000fc8000000000d */
[----:B------:R-:W-:Y:S01]  /*0610*/  FFMA R4, R0, R19, RZ ;  /* 0x0000001300047223 */ /* 0x000fe200000000ff */
[----:B---3--:R-:W-:-:S03]  /*0620*/  FADD R9, R2, -R9 ;  /* 0x8000000902097221 */ /* 0x008fc60000000000 */
[----:B------:R-:W-:Y:S01]  /*0630*/  FFMA R2, -R20, R4, R0 ;  /* 0x0000000414027223 */ /* 0x000fe20000000100 */
[----:B------:R-:W-:-:S03]  /*0640*/  FFMA R13, R9, -R7, R10 ;  /* 0x80000007090d7223 */ /* 0x000fc6000000000a */
[----:B------:R-:W-:Y:S01]  /*0650*/  FFMA R10, R19, R2, R4 ;  /* 0x00000002130a7223 */ /* 0x000fe20000000004 */
[----:B-1----:R-:W-:Y:S06]  /*0660*/  @!P0 BRA `(.L_x_8) ;  /* 0x0000000000108947 */ /* 0x002fec0003800000 */
[----:B------:R-:W-:Y:S02]  /*0670*/  MOV R21, R0 ;  /* 0x0000000000157202 */ /* 0x000fe40000000f00 */
[----:B------:R-:W-:-:S07]  /*0680*/  MOV R4, 0x6a0 ;  /* 0x000006a000047802 */ /* 0x000fce0000000f00 */
[----:B------:R-:W-:Y:S05]  /*0690*/  CALL.REL.NOINC `($__internal_0_$__cuda_sm3x_div_rn_noftz_f32_slowpath) ;  /* 0x0000000400807944 */ /* 0x000fea0003c00000 */
[----:B------:R-:W-:-:S07]  /*06a0*/  MOV R10, R2 ;  /* 0x00000002000a7202 */ /* 0x000fce0000000f00 */
.L_x_8:
[----:B------:R-:W2:Y:S01]  /*06b0*/  LDG.E R2, desc[UR4][R16.64+0x4] ;  /* 0x0000040410027981 */ /* 0x000ea2000c1e1900 */
[----:B------:R-:W0:Y:S01]  /*06c0*/  LDC R20, c[0x0][0x3b4] ;  /* 0x0000ed00ff147b82 */ /* 0x000e220000000800 */
[----:B------:R-:W-:Y:S01]  /*06d0*/  FADD R11, R11, R11 ;  /* 0x0000000b0b0b7221 */ /* 0x000fe20000000000 */
[----:B0-----:R-:W-:-:S04]  /*06e0*/  FMUL R20, R20, R20 ;  /* 0x0000001414147220 */ /* 0x001fc80000400000 */
[----:B------:R-:W0:Y:S08]  /*06f0*/  MUFU.RCP R9, R20 ;  /* 0x0000001400097308 */ /* 0x000e300000001000 */
[----:B------:R-:W1:Y:S01]  /*0700*/  FCHK P0, R0, R20 ;  /* 0x0000001400007302 */ /* 0x000e620000000000 */
[----:B0-----:R-:W-:-:S04]  /*0710*/  FFMA R4, -R20, R9, 1 ;  /* 0x3f80000014047423 */ /* 0x001fc80000000109 */
[----:B------:R-:W-:Y:S01]  /*0720*/  FFMA R19, R9, R4, R9 ;  /* 0x0000000409137223 */ /* 0x000fe20000000009 */
[----:B--2---:R-:W-:-:S03]  /*0730*/  FADD R9, R2, -R11 ;  /* 0x8000000b02097221 */ /* 0x004fc60000000000 */
[----:B------:R-:W-:Y:S01]  /*0740*/  FFMA R2, R0, R19, RZ ;  /* 0x0000001300027223 */ /* 0x000fe200000000ff */
[----:B------:R-:W-:-:S03]  /*0750*/  FADD R12, R12, R9 ;  /* 0x000000090c0c7221 */ /* 0x000fc60000000000 */
[----:B------:R-:W-:Y:S01]  /*0760*/  FFMA R4, -R20, R2, R0 ;  /* 0x0000000214047223 */ /* 0x000fe20000000100 */
[----:B------:R-:W-:-:S03]  /*0770*/  FFMA R13, R12, R10, R13 ;  /* 0x0000000a0c0d7223 */ /* 0x000fc6000000000d */
[----:B------:R-:W-:Y:S01]  /*0780*/  FFMA R12, R19, R4, R2 ;  /* 0x00000004130c7223 */ /* 0x000fe20000000002 */
[----:B-1----:R-:W-:Y:S06]  /*0790*/  @!P0 BRA `(.L_x_9) ;  /* 0x0000000000108947 */ /* 0x002fec0003800000 */
[----:B------:R-:W-:Y:S02]  /*07a0*/  MOV R21, R0 ;  /* 0x0000000000157202 */ /* 0x000fe40000000f00 */
[----:B------:R-:W-:-:S07]  /*07b0*/  MOV R4, 0x7d0 ;  /* 0x000007d000047802 */ /* 0x000fce0000000f00 */
[----:B------:R-:W-:Y:S05]  /*07c0*/  CALL.REL.NOINC `($__internal_0_$__cuda_sm3x_div_rn_noftz_f32_slowpath) ;  /* 0x0000000400347944 */ /* 0x000fea0003c00000 */
[----:B------:R-:W-:-:S07]  /*07d0*/  MOV R12, R2 ;  /* 0x00000002000c7202 */ /* 0x000fce0000000f00 */
.L_x_9:
[----:B------:R-:W0:Y:S01]  /*07e0*/  LDC R9, c[0x0][0x3a8] ;  /* 0x0000ea00ff097b82 */ /* 0x000e220000000800 */
[----:B------:R-:W1:Y:S07]  /*07f0*/  LDCU UR6, c[0x0][0x3b8] ;  /* 0x00007700ff0677ac */ /* 0x000e6e0008000800 */
[----:B------:R-:W2:Y:S08]  /*0800*/  LDC.64 R18, c[0x0][0x380] ;  /* 0x0000e000ff127b82 */ /* 0x000eb00000000a00 */
[----:B------:R-:W3:Y:S01]  /*0810*/  LDC R21, c[0x0][0x3b0] ;  /* 0x0000ec00ff157b82 */ /* 0x000ee20000000800 */
[----:B0-----:R-:W-:-:S07]  /*0820*/  IMAD.WIDE R8, R9, 0x4, R16 ;  /* 0x0000000409087825 */ /* 0x001fce00078e0210 */
[----:B------:R-:W0:Y:S01]  /*0830*/  LDC.64 R16, c[0x0][0x398] ;  /* 0x0000e600ff107b82 */ /* 0x000e220000000a00 */
[----:B------:R-:W4:Y:S01]  /*0840*/  LDG.E R8, desc[UR4][R8.64] ;  /* 0x0000000408087981 */ /* 0x000f22000c1e1900 */
[----:B--2---:R-:W-:-:S04]  /*0850*/  IMAD.WIDE R18, R3, 0x4, R18 ;  /* 0x0000000403127825 */ /* 0x004fc800078e0212 */
[----:B0-----:R-:W-:-:S04]  /*0860*/  IMAD.WIDE R16, R3, 0x4, R16 ;  /* 0x0000000403107825 */ /* 0x001fc800078e0210 */
[----:B----4-:R-:W-:-:S04]  /*0870*/  FADD R11, -R11, R8 ;  /* 0x000000080b0b7221 */ /* 0x010fc80000000100 */
[----:B------:R-:W-:-:S04]  /*0880*/  FADD R6, R6, R11 ;  /* 0x0000000b06067221 */ /* 0x000fc80000000000 */
[----:B------:R-:W-:-:S05]  /*0890*/  FFMA R13, R6, R12, R13 ;  /* 0x0000000c060d7223 */ /* 0x000fca000000000d */
[----:B------:R0:W-:Y:S04]  /*08a0*/  STG.E desc[UR4][R18.64], R13 ;  /* 0x0000000d12007986 */ /* 0x0001e8000c101904 */
[----:B------:R-:W1:Y:S01]  /*08b0*/  LDG.E R0, desc[UR4][R16.64] ;  /* 0x0000000410007981 */ /* 0x000e62000c1e1900 */
[----:B---3--:R-:W2:Y:S01]  /*08c0*/  MUFU.RCP R2, R21 ;  /* 0x0000001500027308 */ /* 0x008ea20000001000 */
[----:B------:R-:W-:Y:S01]  /*08d0*/  BSSY.RECONVERGENT B0, `(.L_x_10) ;  /* 0x000000e000007945 */ /* 0x000fe20003800200 */
[----:B--2---:R-:W-:-:S04]  /*08e0*/  FFMA R9, R2, -R21, 1 ;  /* 0x3f80000002097423 */ /* 0x004fc80000000815 */
[----:B------:R-:W-:Y:S01]  /*08f0*/  FFMA R9, R2, R9, R2 ;  /* 0x0000000902097223 */ /* 0x000fe20000000002 */
[----:B-1----:R-:W-:-:S04]  /*0900*/  FMUL R6, R0, UR6 ;  /* 0x0000000600067c20 */ /* 0x002fc80008400000 */
[----:B------:R-:W1:Y:S01]  /*0910*/  FCHK P0, R6, R21 ;  /* 0x0000001506007302 */ /* 0x000e620000000000 */
[----:B------:R-:W-:-:S04]  /*0920*/  FFMA R11, R9, R6, RZ ;  /* 0x00000006090b7223 */ /* 0x000fc800000000ff */
[----:B------:R-:W-:-:S04]  /*0930*/  FFMA R2, R11, -R21, R6 ;  /* 0x800000150b027223 */ /* 0x000fc80000000006 */
[----:B------:R-:W-:Y:S01]  /*0940*/  FFMA R2, R9, R2, R11 ;  /* 0x0000000209027223 */ /* 0x000fe2000000000b */
[----:B01----:R-:W-:Y:S06]  /*0950*/  @!P0 BRA `(.L_x_11) ;  /* 0x0000000000148947 */ /* 0x003fec0003800000 */
[----:B------:R-:W0:Y:S01]  /*0960*/  LDCU UR6, c[0x0][0x3b0] ;  /* 0x00007600ff0677ac */ /* 0x000e220008000800 */
[----:B------:R-:W-:Y:S02]  /*0970*/  MOV R21, R6 ;  /* 0x0000000600157202 */ /* 0x000fe40000000f00 */
[----:B------:R-:W-:Y:S02]  /*0980*/  MOV R4, 0x9b0 ;  /* 0x000009b000047802 */ /* 0x000fe40000000f00 */
[----:B0-----:R-:W-:-:S07]  /*0990*/  MOV R20, UR6 ;  /* 0x0000000600147c02 */ /* 0x001fce0008000f00 */
[----:B------:R-:W-:Y:S05]  /*09a0*/  CALL.REL.NOINC `($__internal_0_$__cuda_sm3x_div_rn_noftz_f32_slowpath) ;  /* 0x0000000000bc7944 */ /* 0x000fea0003c00000 */
.L_x_11:
[----:B------:R-:W-:Y:S05]  /*09b0*/  BSYNC.RECONVERGENT B0 ;  /* 0x0000000000007941 */ /* 0x000fea0003800200 */
.L_x_10:
        /* <DEDUP_REMOVED lines=18> */
.L_x_13:
[----:B------:R-:W-:Y:S05]  /*0ae0*/  BSYNC.RECONVERGENT B0 ;  /* 0x0000000000007941 */ /* 0x000fea0003800200 */
.L_x_12:
[----:B------:R-:W0:Y:S08]  /*0af0*/  LDC.64 R8, c[0x0][0x398] ;  /* 0x0000e600ff087b82 */ /* 0x000e300000000a00 */
[----:B------:R-:W1:Y:S08]  /*0b00*/  LDC R21, c[0x0][0x3a8] ;  /* 0x0000ea00ff157b82 */ /* 0x000e700000000800 */
[----:B------:R-:W2:Y:S01]  /*0b10*/  LDC.64 R18, c[0x0][0x3a0] ;  /* 0x0000e800ff127b82 */ /* 0x000ea20000000a00 */
[----:B0-----:R-:W-:-:S06]  /*0b20*/  IMAD.WIDE R8, R5, 0x4, R8 ;  /* 0x0000000405087825 */ /* 0x001fcc00078e0208 */
[----:B------:R-:W3:Y:S01]  /*0b30*/  LDG.E R9, desc[UR4][R8.64] ;  /* 0x0000000408097981 */ /* 0x000ee2000c1e1900 */
[----:B-1----:R-:W-:-:S04]  /*0b40*/  IMAD.WIDE R14, R21, 0x4, R14 ;  /* 0x00000004150e7825 */ /* 0x002fc800078e020e */
[----:B--2---:R-:W-:Y:S02]  /*0b50*/  IMAD.WIDE R18, R5, 0x4, R18 ;  /* 0x0000000405127825 */ /* 0x004fe400078e0212 */
[----:B------:R-:W2:Y:S01]  /*0b60*/  LDG.E R14, desc[UR4][R14.64] ;  /* 0x000000040e0e7981 */ /* 0x000ea2000c1e1900 */
[----:B------:R-:W0:Y:S01]  /*0b70*/  LDC.64 R4, c[0x0][0x388] ;  /* 0x0000e200ff047b82 */ /* 0x000e220000000a00 */
[----:B------:R-:W-:Y:S02]  /*0b80*/  IMAD.WIDE R20, R21, 0x4, R16 ;  /* 0x0000000415147825 */ /* 0x000fe400078e0210 */
[----:B------:R-:W2:Y:S04]  /*0b90*/  LDG.E R19, desc[UR4][R18.64] ;  /* 0x0000000412137981 */ /* 0x000ea8000c1e1900 */
[----:B------:R-:W4:Y:S04]  /*0ba0*/  LDG.E R16, desc[UR4][R16.64+0x4] ;  /* 0x0000040410107981 */ /* 0x000f28000c1e1900 */
[----:B------:R-:W5:Y:S01]  /*0bb0*/  LDG.E R20, desc[UR4][R20.64] ;  /* 0x0000000414147981 */ /* 0x000f62000c1e1900 */
[----:B------:R-:W-:Y:S01]  /*0bc0*/  FADD R23, R0, R0 ;  /* 0x0000000000177221 */ /* 0x000fe20000000000 */
[----:B0-----:R-:W-:-:S04]  /*0bd0*/  IMAD.WIDE R4, R3, 0x4, R4 ;  /* 0x0000000403047825 */ /* 0x001fc800078e0204 */
[----:B---3--:R-:W-:-:S04]  /*0be0*/  FADD R6, R0, -R9 ;  /* 0x8000000900067221 */ /* 0x008fc80000000000 */
[----:B------:R-:W-:Y:S01]  /*0bf0*/  FFMA R2, R6, -R2, R13 ;  /* 0x8000000206027223 */ /* 0x000fe2000000000d */
[----:B--2---:R-:W-:Y:S01]  /*0c00*/  FADD R13, R14, -R19 ;  /* 0x800000130e0d7221 */ /* 0x004fe20000000000 */
[----:B----4-:R-:W-:-:S03]  /*0c10*/  FADD R0, R16, -R23 ;  /* 0x8000001710007221 */ /* 0x010fc60000000000 */
[----:B------:R-:W-:Y:S01]  /*0c20*/  FFMA R13, R13, -R7, R2 ;  /* 0x800000070d0d7223 */ /* 0x000fe20000000002 */
[----:B-----5:R-:W-:Y:S01]  /*0c30*/  FADD R2, -R23, R20 ;  /* 0x0000001417027221 */ /* 0x020fe20000000100 */
[----:B------:R-:W-:-:S03]  /*0c40*/  FADD R0, R11, R0 ;  /* 0x000000000b007221 */ /* 0x000fc60000000000 */
[----:B------:R-:W-:Y:S01]  /*0c50*/  FADD R2, R9, R2 ;  /* 0x0000000209027221 */ /* 0x000fe20000000000 */
[----:B------:R-:W-:-:S04]  /*0c60*/  FFMA R13, R0, R10, R13 ;  /* 0x0000000a000d7223 */ /* 0x000fc8000000000d */
[----:B------:R-:W-:-:S05]  /*0c70*/  FFMA R13, R2, R12, R13 ;  /* 0x0000000c020d7223 */ /* 0x000fca000000000d */
[----:B------:R-:W-:Y:S01]  /*0c80*/  STG.E desc[UR4][R4.64], R13 ;  /* 0x0000000d04007986 */ /* 0x000fe2000c101904 */
[----:B------:R-:W-:Y:S05]  /*0c90*/  EXIT ;  /* 0x000000000000794d */ /* 0x000fea0003800000 */
        .weak           $__internal_0_$__cuda_sm3x_div_rn_noftz_f32_slowpath
        .type           $__internal_0_$__cuda_sm3x_div_rn_noftz_f32_slowpath,@function
        .size           $__internal_0_$__cuda_sm3x_div_rn_noftz_f32_slowpath,(.L_x_65 - $__internal_0_$__cuda_sm3x_div_rn_noftz_f32_slowpath)
$__internal_0_$__cuda_sm3x_div_rn_noftz_f32_slowpath:
[----:B------:R-:W-:Y:S01]  /*0ca0*/  SHF.R.U32.HI R18, RZ, 0x17, R20 ;  /* 0x00000017ff127819 */ /* 0x000fe20000011614 */
[----:B------:R-:W-:Y:S01]  /*0cb0*/  BSSY.RECONVERGENT B1, `(.L_x_14) ;  /* 0x0000064000017945 */ /* 0x000fe20003800200 */
[----:B------:R-:W-:Y:S02]  /*0cc0*/  SHF.R.U32.HI R19, RZ, 0x17, R21 ;  /* 0x00000017ff137819 */ /* 0x000fe40000011615 */
[----:B------:R-:W-:Y:S02]  /*0cd0*/  LOP3.LUT R18, R18, 0xff, RZ, 0xc0, !PT ;  /* 0x000000ff12127812 */ /* 0x000fe400078ec0ff */
[----:B------:R-:W-:Y:S02]  /*0ce0*/  LOP3.LUT R19, R19, 0xff, RZ, 0xc0, !PT ;  /* 0x000000ff13137812 */ /* 0x000fe400078ec0ff */
[----:B------:R-:W-:Y:S02]  /*0cf0*/  IADD3 R9, PT, PT, R18, -0x1, RZ ;  /* 0xffffffff12097810 */ /* 0x000fe40007ffe0ff */
[----:B------:R-:W-:-:S02]  /*0d00*/  IADD3 R2, PT, PT, R19, -0x1, RZ ;  /* 0xffffffff13027810 */ /* 0x000fc40007ffe0ff */
[----:B------:R-:W-:-:S04]  /*0d10*/  ISETP.GT.U32.AND P0, PT, R9, 0xfd, PT ;  /* 0x000000fd0900780c */ /* 0x000fc80003f04070 */
[----:B------:R-:W-:Y:S02]  /*0d20*/  ISETP.GT.U32.OR P0, PT, R2, 0xfd, P0 ;  /* 0x000000fd0200780c */ /* 0x000fe40000704470 */
[----:B------:R-:W-:-:S11]  /*0d30*/  MOV R2, R21 ;  /* 0x0000001500027202 */ /* 0x000fd60000000f00 */
[----:B------:R-:W-:Y:S01]  /*0d40*/  @!P0 MOV R8, RZ ;  /* 0x000000ff00088202 */ /* 0x000fe20000000f00 */
[----:B------:R-:W-:Y:S06]  /*0d50*/  @!P0 BRA `(.L_x_15) ;  /* 0x0000000000608947 */ /* 0x000fec0003800000 */
[----:B------:R-:W-:Y:S02]  /*0d60*/  FSETP.GTU.FTZ.AND P0, PT, |R21|, +INF , PT ;  /* 0x7f8000001500780b */ /* 0x000fe40003f1c200 */
[----:B------:R-:W-:-:S04]  /*0d70*/  FSETP.GTU.FTZ.AND P1, PT, |R20|, +INF , PT ;  /* 0x7f8000001400780b */ /* 0x000fc80003f3c200 */
[----:B------:R-:W-:-:S13]  /*0d80*/  PLOP3.LUT P0, PT, P0, P1, PT, 0xf8, 0x8f ;  /* 0x00000000008f781c */ /* 0x000fda0000703f70 */
[----:B------:R-:W-:Y:S05]  /*0d90*/  @P0 BRA `(.L_x_16) ;  /* 0x0000000400500947 */ /* 0x000fea0003800000 */
[----:B------:R-:W-:-:S13]  /*0da0*/  LOP3.LUT P0, RZ, R20, 0x7fffffff, R2, 0xc8, !PT ;  /* 0x7fffffff14ff7812 */ /* 0x000fda000780c802 */
[----:B------:R-:W-:Y:S05]  /*0db0*/  @!P0 BRA `(.L_x_17) ;  /* 0x0000000400408947 */ /* 0x000fea0003800000 */
[C---:B------:R-:W-:Y:S02]  /*0dc0*/  FSETP.NEU.FTZ.AND P2, PT, |R21|.reuse, +INF , PT ;  /* 0x7f8000001500780b */ /* 0x040fe40003f5d200 */
[----:B------:R-:W-:Y:S02]  /*0dd0*/  FSETP.NEU.FTZ.AND P1, PT, |R20|, +INF , PT ;  /* 0x7f8000001400780b */ /* 0x000fe40003f3d200 */
[----:B------:R-:W-:-:S11]  /*0de0*/  FSETP.NEU.FTZ.AND P0, PT, |R21|, +INF , PT ;  /* 0x7f8000001500780b */ /* 0x000fd60003f1d200 */
[----:B------:R-:W-:Y:S05]  /*0df0*/  @!P1 BRA !P2, `(.L_x_17) ;  /* 0x0000000400309947 */ /* 0x000fea0005000000 */
[----:B------:R-:W-:-:S04]  /*0e00*/  LOP3.LUT P2, RZ, R2, 0x7fffffff, RZ, 0xc0, !PT ;  /* 0x7fffffff02ff7812 */ /* 0x000fc8000784c0ff */
[----:B------:R-:W-:-:S13]  /*0e10*/  PLOP3.LUT P1, PT, P1, P2, PT, 0x2f, 0xf2 ;  /* 0x0000000000f2781c */ /* 0x000fda0000f24577 */
[----:B------:R-:W-:Y:S05]  /*0e20*/  @P1 BRA `(.L_x_18) ;  /* 0x00000004001c1947 */ /* 0x000fea0003800000 */
[----:B------:R-:W-:-:S04]  /*0e30*/  LOP3.LUT P1, RZ, R20, 0x7fffffff, RZ, 0xc0, !PT ;  /* 0x7fffffff14ff7812 */ /* 0x000fc8000782c0ff */
[----:B------:R-:W-:-:S13]  /*0e40*/  PLOP3.LUT P0, PT, P0, P1, PT, 0x2f, 0xf2 ;  /* 0x0000000000f2781c */ /* 0x000fda0000702577 */
[----:B------:R-:W-:Y:S05]  /*0e50*/  @P0 BRA `(.L_x_19) ;  /* 0x0000000400040947 */ /* 0x000fea0003800000 */
[----:B------:R-:W-:Y:S02]  /*0e60*/  IADD3 R8, PT, PT, R19, -0x1, RZ ;  /* 0xffffffff13087810 */ /* 0x000fe40007ffe0ff */
[----:B------:R-:W-:Y:S02]  /*0e70*/  ISETP.GE.AND P1, PT, R9, RZ, PT ;  /* 0x000000ff0900720c */ /* 0x000fe40003f26270 */
[----:B------:R-:W-:-:S11]  /*0e80*/  ISETP.GE.AND P0, PT, R8, RZ, PT ;  /* 0x000000ff0800720c */ /* 0x000fd60003f06270 */
[----:B------:R-:W-:Y:S02]  /*0e90*/  @!P1 FFMA R20, R20, 1.84467440737095516160e+19, RZ ;  /* 0x5f80000014149823 */ /* 0x000fe400000000ff */
[----:B------:R-:W-:Y:S01]  /*0ea0*/  @P0 MOV R8, RZ ;  /* 0x000000ff00080202 */ /* 0x000fe20000000f00 */
[----:B------:R-:W-:Y:S01]  /*0eb0*/  @!P0 FFMA R2, R21, 1.84467440737095516160e+19, RZ ;  /* 0x5f80000015028823 */ /* 0x000fe200000000ff */
[----:B------:R-:W-:-:S04]  /*0ec0*/  @!P0 MOV R8, 0xffffffc0 ;  /* 0xffffffc000088802 */ /* 0x000fc80000000f00 */
[----:B------:R-:W-:-:S07]  /*0ed0*/  @!P1 IADD3 R8, PT, PT, R8, 0x40, RZ ;  /* 0x0000004008089810 */ /* 0x000fce0007ffe0ff */
.L_x_15:
[----:B------:R-:W-:Y:S01]  /*0ee0*/  LEA R23, R18, 0xc0800000, 0x17 ;  /* 0xc080000012177811 */ /* 0x000fe200078eb8ff */
[----:B------:R-:W-:Y:S01]  /*0ef0*/  BSSY.RECONVERGENT B2, `(.L_x_20) ;  /* 0x0000036000027945 */ /* 0x000fe20003800200 */
[----:B------:R-:W-:Y:S02]  /*0f00*/  IADD3 R19, PT, PT, R19, -0x7f, RZ ;  /* 0xffffff8113137810 */ /* 0x000fe40007ffe0ff */
[----:B------:R-:W-:-:S03]  /*0f10*/  IADD3 R23, PT, PT, -R23, R20, RZ ;  /* 0x0000001417177210 */ /* 0x000fc60007ffe1ff */
[----:B------:R-:W-:Y:S01]  /*0f20*/  IMAD R2, R19, -0x800000, R2 ;  /* 0xff80000013027824 */ /* 0x000fe200078e0202 */
[----:B------:R-:W0:Y:S01]  /*0f30*/  MUFU.RCP R20, R23 ;  /* 0x0000001700147308 */ /* 0x000e220000001000 */
[----:B------:R-:W-:Y:S01]  /*0f40*/  FADD.FTZ R21, -R23, -RZ ;  /* 0x800000ff17157221 */ /* 0x000fe20000010100 */
[----:B------:R-:W-:-:S04]  /*0f50*/  IADD3 R19, PT, PT, R19, 0x7f, -R18 ;  /* 0x0000007f13137810 */ /* 0x000fc80007ffe812 */
[----:B------:R-:W-:Y:S01]  /*0f60*/  IADD3 R19, PT, PT, R19, R8, RZ ;  /* 0x0000000813137210 */ /* 0x000fe20007ffe0ff */
[----:B0-----:R-:W-:-:S04]  /*0f70*/  FFMA R9, R20, R21, 1 ;  /* 0x3f80000014097423 */ /* 0x001fc80000000015 */
[----:B------:R-:W-:-:S04]  /*0f80*/  FFMA R9, R20, R9, R20 ;  /* 0x0000000914097223 */ /* 0x000fc80000000014 */
[----:B------:R-:W-:-:S04]  /*0f90*/  FFMA R20, R2, R9, RZ ;  /* 0x0000000902147223 */ /* 0x000fc800000000ff */
[----:B------:R-:W-:-:S04]  /*0fa0*/  FFMA R22, R21, R20, R2 ;  /* 0x0000001415167223 */ /* 0x000fc80000000002 */
[----:B------:R-:W-:-:S04]  /*0fb0*/  FFMA R22, R9, R22, R20 ;  /* 0x0000001609167223 */ /* 0x000fc80000000014 */
[----:B------:R-:W-:-:S04]  /*0fc0*/  FFMA R21, R21, R22, R2 ;  /* 0x0000001615157223 */ /* 0x000fc80000000002 */
[----:B------:R-:W-:-:S05]  /*0fd0*/  FFMA R2, R9, R21, R22 ;  /* 0x0000001509027223 */ /* 0x000fca0000000016 */
[----:B------:R-:W-:-:S04]  /*0fe0*/  SHF.R.U32.HI R18, RZ, 0x17, R2 ;  /* 0x00000017ff127819 */ /* 0x000fc80000011602 */
[----:B------:R-:W-:-:S04]  /*0ff0*/  LOP3.LUT R8, R18, 0xff, RZ, 0xc0, !PT ;  /* 0x000000ff12087812 */ /* 0x000fc800078ec0ff */
[----:B------:R-:W-:-:S04]  /*1000*/  IADD3 R8, PT, PT, R8, R19, RZ ;  /* 0x0000001308087210 */ /* 0x000fc80007ffe0ff */
[----:B------:R-:W-:-:S04]  /*1010*/  IADD3 R18, PT, PT, R8, -0x1, RZ ;  /* 0xffffffff08127810 */ /* 0x000fc80007ffe0ff */
[----:B------:R-:W-:-:S13]  /*1020*/  ISETP.GE.U32.AND P0, PT, R18, 0xfe, PT ;  /* 0x000000fe1200780c */ /* 0x000fda0003f06070 */
[----:B------:R-:W-:Y:S05]  /*1030*/  @!P0 BRA `(.L_x_21) ;  /* 0x0000000000808947 */ /* 0x000fea0003800000 */
[----:B------:R-:W-:-:S13]  /*1040*/  ISETP.GT.AND P0, PT, R8, 0xfe, PT ;  /* 0x000000fe0800780c */ /* 0x000fda0003f04270 */
[----:B------:R-:W-:Y:S05]  /*1050*/  @P0 BRA `(.L_x_22) ;  /* 0x00000000006c0947 */ /* 0x000fea0003800000 */
[----:B------:R-:W-:-:S13]  /*1060*/  ISETP.GE.AND P0, PT, R8, 0x1, PT ;  /* 0x000000010800780c */ /* 0x000fda0003f06270 */
[----:B------:R-:W-:Y:S05]  /*1070*/  @P0 BRA `(.L_x_23) ;  /* 0x0000000000740947 */ /* 0x000fea0003800000 */
[----:B------:R-:W-:Y:S02]  /*1080*/  ISETP.GE.AND P0, PT, R8, -0x18, PT ;  /* 0xffffffe80800780c */ /* 0x000fe40003f06270 */
[----:B------:R-:W-:-:S11]  /*1090*/  LOP3.LUT R2, R2, 0x80000000, RZ, 0xc0, !PT ;  /* 0x8000000002027812 */ /* 0x000fd600078ec0ff */
[----:B------:R-:W-:Y:S05]  /*10a0*/  @!P0 BRA `(.L_x_23) ;  /* 0x0000000000688947 */ /* 0x000fea0003800000 */
[CCC-:B------:R-:W-:Y:S01]  /*10b0*/  FFMA.RZ R18, R9.reuse, R21.reuse, R22.reuse ;  /* 0x0000001509127223 */ /* 0x1c0fe2000000c016 */
[CCC-:B------:R-:W-:Y:S01]  /*10c0*/  FFMA.RP R19, R9.reuse, R21.reuse, R22.reuse ;  /* 0x0000001509137223 */ /* 0x1c0fe20000008016 */
[----:B------:R-:W-:Y:S01]  /*10d0*/  FFMA.RM R22, R9, R21, R22 ;  /* 0x0000001509167223 */ /* 0x000fe20000004016 */
[----:B------:R-:W-:Y:S02]  /*10e0*/  IADD3 R9, PT, PT, R8, 0x20, RZ ;  /* 0x0000002008097810 */ /* 0x000fe40007ffe0ff */
[----:B------:R-:W-:Y:S02]  /*10f0*/  LOP3.LUT R18, R18, 0x7fffff, RZ, 0xc0, !PT ;  /* 0x007fffff12127812 */ /* 0x000fe400078ec0ff */
[----:B------:R-:W-:Y:S02]  /*1100*/  ISETP.NE.AND P2, PT, R8, RZ, PT ;  /* 0x000000ff0800720c */ /* 0x000fe40003f45270 */
[----:B------:R-:W-:Y:S02]  /*1110*/  LOP3.LUT R18, R18, 0x800000, RZ, 0xfc, !PT ;  /* 0x0080000012127812 */ /* 0x000fe400078efcff */
[----:B------:R-:W-:-:S02]  /*1120*/  ISETP.NE.AND P1, PT, R8, RZ, PT ;  /* 0x000000ff0800720c */ /* 0x000fc40003f25270 */
[----:B------:R-:W-:Y:S02]  /*1130*/  IADD3 R8, PT, PT, -R8, RZ, RZ ;  /* 0x000000ff08087210 */ /* 0x000fe40007ffe1ff */
[----:B------:R-:W-:Y:S02]  /*1140*/  SHF.L.U32 R9, R18, R9, RZ ;  /* 0x0000000912097219 */ /* 0x000fe400000006ff */
[----:B------:R-:W-:Y:S02]  /*1150*/  FSETP.NEU.FTZ.AND P0, PT, R19, R22, PT ;  /* 0x000000161300720b */ /* 0x000fe40003f1d000 */
[----:B------:R-:W-:Y:S02]  /*1160*/  SEL R19, R8, RZ, P2 ;  /* 0x000000ff08137207 */ /* 0x000fe40001000000 */
[----:B------:R-:W-:Y:S02]  /*1170*/  ISETP.NE.AND P1, PT, R9, RZ, P1 ;  /* 0x000000ff0900720c */ /* 0x000fe40000f25270 */
[----:B------:R-:W-:-:S02]  /*1180*/  SHF.R.U32.HI R19, RZ, R19, R18 ;  /* 0x00000013ff137219 */ /* 0x000fc40000011612 */
[----:B------:R-:W-:Y:S02]  /*1190*/  PLOP3.LUT P0, PT, P0, P1, PT, 0xf8, 0x8f ;  /* 0x00000000008f781c */ /* 0x000fe40000703f70 */
[----:B------:R-:W-:Y:S02]  /*11a0*/  SHF.R.U32.HI R9, RZ, 0x1, R19 ;  /* 0x00000001ff097819 */ /* 0x000fe40000011613 */
[----:B------:R-:W-:-:S04]  /*11b0*/  SEL R8, RZ, 0x1, !P0 ;  /* 0x00000001ff087807 */ /* 0x000fc80004000000 */
[----:B------:R-:W-:-:S04]  /*11c0*/  LOP3.LUT R8, R8, 0x1, R9, 0xf8, !PT ;  /* 0x0000000108087812 */ /* 0x000fc800078ef809 */
[----:B------:R-:W-:-:S04]  /*11d0*/  LOP3.LUT R8, R8, R19, RZ, 0xc0, !PT ;  /* 0x0000001308087212 */ /* 0x000fc800078ec0ff */
[----:B------:R-:W-:-:S04]  /*11e0*/  IADD3 R9, PT, PT, R9, R8, RZ ;  /* 0x0000000809097210 */ /* 0x000fc80007ffe0ff */
[----:B------:R-:W-:Y:S01]  /*11f0*/  LOP3.LUT R2, R9, R2, RZ, 0xfc, !PT ;  /* 0x0000000209027212 */ /* 0x000fe200078efcff */
[----:B------:R-:W-:Y:S06]  /*1200*/  BRA `(.L_x_23) ;  /* 0x0000000000107947 */ /* 0x000fec0003800000 */
.L_x_22:
[----:B------:R-:W-:-:S04]  /*1210*/  LOP3.LUT R2, R2, 0x80000000, RZ, 0xc0, !PT ;  /* 0x8000000002027812 */ /* 0x000fc800078ec0ff */
[----:B------:R-:W-:Y:S01]  /*1220*/  LOP3.LUT R2, R2, 0x7f800000, RZ, 0xfc, !PT ;  /* 0x7f80000002027812 */ /* 0x000fe200078efcff */
[----:B------:R-:W-:Y:S06]  /*1230*/  BRA `(.L_x_23) ;  /* 0x0000000000047947 */ /* 0x000fec0003800000 */
.L_x_21:
[----:B------:R-:W-:-:S07]  /*1240*/  LEA R2, R19, R2, 0x17 ;  /* 0x0000000213027211 */ /* 0x000fce00078eb8ff */
.L_x_23:
[----:B------:R-:W-:Y:S05]  /*1250*/  BSYNC.RECONVERGENT B2 ;  /* 0x0000000000027941 */ /* 0x000fea0003800200 */
.L_x_20:
[----:B------:R-:W-:Y:S05]  /*1260*/  BRA `(.L_x_24) ;  /* 0x0000000000207947 */ /* 0x000fea0003800000 */
.L_x_19:
[----:B------:R-:W-:-:S04]  /*1270*/  LOP3.LUT R2, R20, 0x80000000, R2, 0x48, !PT ;  /* 0x8000000014027812 */ /* 0x000fc800078e4802 */
[----:B------:R-:W-:Y:S01]  /*1280*/  LOP3.LUT R2, R2, 0x7f800000, RZ, 0xfc, !PT ;  /* 0x7f80000002027812 */ /* 0x000fe200078efcff */
[----:B------:R-:W-:Y:S06]  /*1290*/  BRA `(.L_x_24) ;  /* 0x0000000000147947 */ /* 0x000fec0003800000 */
.L_x_18:
[----:B------:R-:W-:Y:S01]  /*12a0*/  LOP3.LUT R2, R20, 0x80000000, R2, 0x48, !PT ;  /* 0x8000000014027812 */ /* 0x000fe200078e4802 */
[----:B------:R-:W-:Y:S06]  /*12b0*/  BRA `(.L_x_24) ;  /* 0x00000000000c7947 */ /* 0x000fec0003800000 */
.L_x_17:
[----:B------:R-:W0:Y:S01]  /*12c0*/  MUFU.RSQ R2, -QNAN ;  /* 0xffc0000000027908 */ /* 0x000e220000001400 */
[----:B------:R-:W-:Y:S05]  /*12d0*/  BRA `(.L_x_24) ;  /* 0x0000000000047947 */ /* 0x000fea0003800000 */
.L_x_16:
[----:B------:R-:W-:-:S07]  /*12e0*/  FADD.FTZ R2, R21, R20 ;  /* 0x0000001415027221 */ /* 0x000fce0000010000 */
.L_x_24:
[----:B------:R-:W-:Y:S05]  /*12f0*/  BSYNC.RECONVERGENT B1 ;  /* 0x0000000000017941 */ /* 0x000fea0003800200 */
.L_x_14:
[----:B------:R-:W-:Y:S01]  /*1300*/  HFMA2 R9, -RZ, RZ, 0, 0 ;  /* 0x00000000ff097431 */ /* 0x000fe200000001ff */
[----:B------:R-:W-:-:S04]  /*1310*/  MOV R8, R4 ;  /* 0x0000000400087202 */ /* 0x000fc80000000f00 */
[----:B0-----:R-:W-:Y:S05]  /*1320*/  RET.REL.NODEC R8 `(_Z15velocity_updatePfS_S_S_S_iifffff) ;  /* 0xffffffec08347950 */ /* 0x001fea0003c3ffff */
.L_x_25:
        /* <DEDUP_REMOVED lines=13> */
.L_x_65:


//--------------------- .text._Z16pressure_poissonPfS_S_iiff --------------------------
	.section	.text._Z16pressure_poissonPfS_S_iiff,"ax",@progbits
	.align	128
        .global         _Z16pressure_poissonPfS_S_iiff
        .type           _Z16pressure_poissonPfS_S_iiff,@function
        .size           _Z16pressure_poissonPfS_S_iiff,(.L_x_66 - _Z16pressure_poissonPfS_S_iiff)
        .other          _Z16pressure_poissonPfS_S_iiff,@"STO_CUDA_ENTRY STV_DEFAULT"
_Z16pressure_poissonPfS_S_iiff:
.text._Z16pressure_poissonPfS_S_iiff:
        /* <DEDUP_REMOVED lines=18> */
[----:B------:R-:W-:Y:S01]  /*0120*/  IMAD R3, R0, UR8, RZ ;  /* 0x0000000800037c24 */ /* 0x000fe2000f8e02ff */
[----:B------:R-:W1:Y:S01]  /*0130*/  LDCU.64 UR6, c[0x0][0x388] ;  /* 0x00007100ff0677ac */ /* 0x000e620008000a00 */
[----:B------:R-:W-:Y:S02]  /*0140*/  IMAD R0, RZ, RZ, -UR8 ;  /* 0x80000008ff007e24 */ /* 0x000fe4000f8e02ff */
[----:B------:R-:W-:Y:S01]  /*0150*/  VIADD R7, R3, UR8 ;  /* 0x0000000803077c36 */ /* 0x000fe20008000000 */
[----:B------:R-:W2:Y:S02]  /*0160*/  LDCU.64 UR4, c[0x0][0x358] ;  /* 0x00006b00ff0477ac */ /* 0x000ea40008000a00 */
[----:B------:R-:W3:Y:S01]  /*0170*/  LDC.64 R4, c[0x0][0x390] ;  /* 0x0000e400ff047b82 */ /* 0x000ee20000000a00 */
[--C-:B------:R-:W-:Y:S01]  /*0180*/  IMAD R13, R0, 0x2, R7.reuse ;  /* 0x00000002000d7824 */ /* 0x100fe200078e0207 */
[C---:B------:R-:W-:Y:S01]  /*0190*/  IADD3 R0, P0, PT, R2.reuse, R3, RZ ;  /* 0x0000000302007210 */ /* 0x040fe20007f1e0ff */
[----:B------:R-:W-:-:S02]  /*01a0*/  IMAD.IADD R9, R2, 0x1, R7 ;  /* 0x0000000102097824 */ /* 0x000fc400078e0207 */
[----:B------:R-:W-:Y:S01]  /*01b0*/  IMAD.IADD R13, R2, 0x1, R13 ;  /* 0x00000001020d7824 */ /* 0x000fe200078e020d */
[----:B------:R-:W-:-:S04]  /*01c0*/  LEA.HI.X.SX32 R3, R3, RZ, 0x1, P0 ;  /* 0x000000ff03037211 */ /* 0x000fc800000f0eff */
[----:B------:R-:W-:Y:S02]  /*01d0*/  IADD3 R2, PT, PT, R13, UR8, RZ ;  /* 0x000000080d027c10 */ /* 0x000fe4000fffe0ff */
[----:B-1----:R-:W-:Y:S01]  /*01e0*/  LEA R6, P0, R0, UR6, 0x2 ;  /* 0x0000000600067c11 */ /* 0x002fe2000f8010ff */
[----:B0-----:R-:W-:-:S03]  /*01f0*/  IMAD.WIDE R8, R9, 0x4, R10 ;  /* 0x0000000409087825 */ /* 0x001fc600078e020a */
[----:B------:R-:W-:Y:S01]  /*0200*/  LEA.HI.X R7, R0, UR7, R3, 0x2, P0 ;  /* 0x0000000700077c11 */ /* 0x000fe200080f1403 */
[----:B------:R-:W-:Y:S02]  /*0210*/  IMAD.WIDE R10, R13, 0x4, R10 ;  /* 0x000000040d0a7825 */ /* 0x000fe400078e020a */
[----:B--2---:R-:W2:Y:S02]  /*0220*/  LDG.E R8, desc[UR4][R8.64] ;  /* 0x0000000408087981 */ /* 0x004ea4000c1e1900 */
[----:B---3--:R-:W-:Y:S02]  /*0230*/  IMAD.WIDE R12, R2, 0x4, R4 ;  /* 0x00000004020c7825 */ /* 0x008fe400078e0204 */
[----:B------:R-:W2:Y:S01]  /*0240*/  LDG.E R11, desc[UR4][R10.64] ;  /* 0x000000040a0b7981 */ /* 0x000ea2000c1e1900 */
[----:B------:R-:W0:Y:S03]  /*0250*/  LDC.64 R4, c[0x0][0x3a0] ;  /* 0x0000e800ff047b82 */ /* 0x000e260000000a00 */
[----:B------:R-:W3:Y:S04]  /*0260*/  LDG.E R0, desc[UR4][R6.64+0x4] ;  /* 0x0000040406007981 */ /* 0x000ee8000c1e1900 */
[----:B------:R-:W3:Y:S04]  /*0270*/  LDG.E R15, desc[UR4][R6.64+-0x4] ;  /* 0xfffffc04060f7981 */ /* 0x000ee8000c1e1900 */
[----:B------:R-:W4:Y:S01]  /*0280*/  LDG.E R13, desc[UR4][R12.64] ;  /* 0x000000040c0d7981 */ /* 0x000f22000c1e1900 */
[----:B------:R-:W-:Y:S01]  /*0290*/  BSSY.RECONVERGENT B0, `(.L_x_26) ;  /* 0x0000019000007945 */ /* 0x000fe20003800200 */
[----:B0-----:R-:W-:-:S04]  /*02a0*/  FMUL R3, R5, R5 ;  /* 0x0000000505037220 */ /* 0x001fc80000400000 */
[----:B------:R-:W-:-:S04]  /*02b0*/  FFMA R3, R4, R4, R3 ;  /* 0x0000000404037223 */ /* 0x000fc80000000003 */
[----:B------:R-:W-:-:S04]  /*02c0*/  FADD R3, R3, R3 ;  /* 0x0000000303037221 */ /* 0x000fc80000000000 */
[----:B------:R-:W0:Y:S01]  /*02d0*/  MUFU.RCP R14, R3 ;  /* 0x00000003000e7308 */ /* 0x000e220000001000 */
[----:B--2---:R-:W-:-:S04]  /*02e0*/  FADD R9, R8, R11 ;  /* 0x0000000b08097221 */ /* 0x004fc80000000000 */
[----:B------:R-:W-:Y:S01]  /*02f0*/  FMUL R9, R9, R4 ;  /* 0x0000000409097220 */ /* 0x000fe20000400000 */
[----:B---3--:R-:W-:-:S03]  /*0300*/  FADD R0, R0, R15 ;  /* 0x0000000f00007221 */ /* 0x008fc60000000000 */
[-C--:B------:R-:W-:Y:S01]  /*0310*/  FMUL R9, R9, R4.reuse ;  /* 0x0000000409097220 */ /* 0x080fe20000400000 */
[----:B----4-:R-:W-:Y:S01]  /*0320*/  FMUL R11, R13, R4 ;  /* 0x000000040d0b7220 */ /* 0x010fe20000400000 */
[----:B------:R-:W-:-:S03]  /*0330*/  FMUL R0, R0, R5 ;  /* 0x0000000500007220 */ /* 0x000fc60000400000 */
[----:B------:R-:W-:Y:S01]  /*0340*/  FMUL R4, R11, R4 ;  /* 0x000000040b047220 */ /* 0x000fe20000400000 */
[-C--:B------:R-:W-:Y:S01]  /*0350*/  FFMA R0, R0, R5.reuse, R9 ;  /* 0x0000000500007223 */ /* 0x080fe20000000009 */
[----:B0-----:R-:W-:Y:S02]  /*0360*/  FFMA R9, -R3, R14, 1 ;  /* 0x3f80000003097423 */ /* 0x001fe4000000010e */
[----:B------:R-:W-:Y:S02]  /*0370*/  FMUL R7, R4, R5 ;  /* 0x0000000504077220 */ /* 0x000fe40000400000 */
[----:B------:R-:W-:Y:S02]  /*0380*/  FFMA R9, R14, R9, R14 ;  /* 0x000000090e097223 */ /* 0x000fe4000000000e */
[----:B------:R-:W-:-:S04]  /*0390*/  FFMA R0, -R7, R5, R0 ;  /* 0x0000000507007223 */ /* 0x000fc80000000100 */
[----:B------:R-:W0:Y:S01]  /*03a0*/  FCHK P0, R0, R3 ;  /* 0x0000000300007302 */ /* 0x000e220000000000 */
[----:B------:R-:W-:-:S04]  /*03b0*/  FFMA R4, R0, R9, RZ ;  /* 0x0000000900047223 */ /* 0x000fc800000000ff */
[----:B------:R-:W-:-:S04]  /*03c0*/  FFMA R5, -R3, R4, R0 ;  /* 0x0000000403057223 */ /* 0x000fc80000000100 */
[----:B------:R-:W-:Y:S01]  /*03d0*/  FFMA R9, R9, R5, R4 ;  /* 0x0000000509097223 */ /* 0x000fe20000000004 */
[----:B0-----:R-:W-:Y:S06]  /*03e0*/  @!P0 BRA `(.L_x_27) ;  /* 0x00000000000c8947 */ /* 0x001fec0003800000 */
[----:B------:R-:W-:-:S07]  /*03f0*/  MOV R4, 0x410 ;  /* 0x0000041000047802 */ /* 0x000fce0000000f00 */
[----:B------:R-:W-:Y:S05]  /*0400*/  CALL.REL.NOINC `($__internal_1_$__cuda_sm3x_div_rn_noftz_f32_slowpath) ;  /* 0x0000000000187944 */ /* 0x000fea0003c00000 */
[----:B------:R-:W-:-:S07]  /*0410*/  IMAD.MOV.U32 R9, RZ, RZ, R0 ;  /* 0x000000ffff097224 */ /* 0x000fce00078e0000 */
.L_x_27:
[----:B------:R-:W-:Y:S05]  /*0420*/  BSYNC.RECONVERGENT B0 ;  /* 0x0000000000007941 */ /* 0x000fea0003800200 */
.L_x_26:
[----:B------:R-:W0:Y:S02]  /*0430*/  LDC.64 R4, c[0x0][0x380] ;  /* 0x0000e000ff047b82 */ /* 0x000e240000000a00 */
[----:B0-----:R-:W-:-:S05]  /*0440*/  IMAD.WIDE R2, R2, 0x4, R4 ;  /* 0x0000000402027825 */ /* 0x001fca00078e0204 */
[----:B------:R-:W-:Y:S01]  /*0450*/  STG.E desc[UR4][R2.64], R9 ;  /* 0x0000000902007986 */ /* 0x000fe2000c101904 */
[----:B------:R-:W-:Y:S05]  /*0460*/  EXIT ;  /* 0x000000000000794d */ /* 0x000fea0003800000 */
        .weak           $__internal_1_$__cuda_sm3x_div_rn_noftz_f32_slowpath
        .type           $__internal_1_$__cuda_sm3x_div_rn_noftz_f32_slowpath,@function
        .size           $__internal_1_$__cuda_sm3x_div_rn_noftz_f32_slowpath,(.L_x_66 - $__internal_1_$__cuda_sm3x_div_rn_noftz_f32_slowpath)
$__internal_1_$__cuda_sm3x_div_rn_noftz_f32_slowpath:
[----:B------:R-:W-:Y:S01]  /*0470*/  SHF.R.U32.HI R6, RZ, 0x17, R3 ;  /* 0x00000017ff067819 */ /* 0x000fe20000011603 */
[----:B------:R-:W-:Y:S01]  /*0480*/  BSSY.RECONVERGENT B1, `(.L_x_28) ;  /* 0x0000064000017945 */ /* 0x000fe20003800200 */
[--C-:B------:R-:W-:Y:S01]  /*0490*/  SHF.R.U32.HI R5, RZ, 0x17, R0.reuse ;  /* 0x00000017ff057819 */ /* 0x100fe20000011600 */
[----:B------:R-:W-:Y:S01]  /*04a0*/  IMAD.MOV.U32 R7, RZ, RZ, R0 ;  /* 0x000000ffff077224 */ /* 0x000fe200078e0000 */
[----:B------:R-:W-:Y:S02]  /*04b0*/  LOP3.LUT R6, R6, 0xff, RZ, 0xc0, !PT ;  /* 0x000000ff06067812 */ /* 0x000fe400078ec0ff */
[----:B------:R-:W-:Y:S02]  /*04c0*/  LOP3.LUT R5, R5, 0xff, RZ, 0xc0, !PT ;  /* 0x000000ff05057812 */ /* 0x000fe400078ec0ff */
[----:B------:R-:W-:Y:S01]  /*04d0*/  MOV R8, R3 ;  /* 0x0000000300087202 */ /* 0x000fe20000000f00 */
[----:B------:R-:W-:Y:S02]  /*04e0*/  VIADD R11, R6, 0xffffffff ;  /* 0xffffffff060b7836 */ /* 0x000fe40000000000 */
[----:B------:R-:W-:-:S03]  /*04f0*/  VIADD R10, R5, 0xffffffff ;  /* 0xffffffff050a7836 */ /* 0x000fc60000000000 */
[----:B------:R-:W-:-:S04]  /*0500*/  ISETP.GT.U32.AND P0, PT, R11, 0xfd, PT ;  /* 0x000000fd0b00780c */ /* 0x000fc80003f04070 */
[----:B------:R-:W-:-:S13]  /*0510*/  ISETP.GT.U32.OR P0, PT, R10, 0xfd, P0 ;  /* 0x000000fd0a00780c */ /* 0x000fda0000704470 */
[----:B------:R-:W-:Y:S01]  /*0520*/  @!P0 IMAD.MOV.U32 R9, RZ, RZ, RZ ;  /* 0x000000ffff098224 */ /* 0x000fe200078e00ff */
        /* <DEDUP_REMOVED lines=17> */
[----:B------:R-:W-:Y:S02]  /*0640*/  ISETP.GE.AND P0, PT, R10, RZ, PT ;  /* 0x000000ff0a00720c */ /* 0x000fe40003f06270 */
[----:B------:R-:W-:-:S11]  /*0650*/  ISETP.GE.AND P1, PT, R11, RZ, PT ;  /* 0x000000ff0b00720c */ /* 0x000fd60003f26270 */
[----:B------:R-:W-:Y:S02]  /*0660*/  @P0 IMAD.MOV.U32 R9, RZ, RZ, RZ ;  /* 0x000000ffff090224 */ /* 0x000fe400078e00ff */
[----:B------:R-:W-:Y:S01]  /*0670*/  @!P0 FFMA R7, R0, 1.84467440737095516160e+19, RZ ;  /* 0x5f80000000078823 */ /* 0x000fe200000000ff */
[----:B------:R-:W-:Y:S02]  /*0680*/  @!P0 IMAD.MOV.U32 R9, RZ, RZ, -0x40 ;  /* 0xffffffc0ff098424 */ /* 0x000fe400078e00ff */
[----:B------:R-:W-:-:S03]  /*0690*/  @!P1 FFMA R8, R3, 1.84467440737095516160e+19, RZ ;  /* 0x5f80000003089823 */ /* 0x000fc600000000ff */
[----:B------:R-:W-:-:S07]  /*06a0*/  @!P1 IADD3 R9, PT, PT, R9, 0x40, RZ ;  /* 0x0000004009099810 */ /* 0x000fce0007ffe0ff */
.L_x_29:
[----:B------:R-:W-:Y:S01]  /*06b0*/  LEA R3, R6, 0xc0800000, 0x17 ;  /* 0xc080000006037811 */ /* 0x000fe200078eb8ff */
[----:B------:R-:W-:Y:S01]  /*06c0*/  VIADD R5, R5, 0xffffff81 ;  /* 0xffffff8105057836 */ /* 0x000fe20000000000 */
[----:B------:R-:W-:Y:S03]  /*06d0*/  BSSY.RECONVERGENT B2, `(.L_x_34) ;  /* 0x0000035000027945 */ /* 0x000fe60003800200 */
[----:B------:R-:W-:Y:S01]  /*06e0*/  IMAD.IADD R3, R8, 0x1, -R3 ;  /* 0x0000000108037824 */ /* 0x000fe200078e0a03 */
[C---:B------:R-:W-:Y:S01]  /*06f0*/  IADD3 R6, PT, PT, R5.reuse, 0x7f, -R6 ;  /* 0x0000007f05067810 */ /* 0x040fe20007ffe806 */
[----:B------:R-:W-:Y:S02]  /*0700*/  IMAD R0, R5, -0x800000, R7 ;  /* 0xff80000005007824 */ /* 0x000fe400078e0207 */
[----:B------:R-:W0:Y:S01]  /*0710*/  MUFU.RCP R8, R3 ;  /* 0x0000000300087308 */ /* 0x000e220000001000 */
[----:B------:R-:W-:Y:S01]  /*0720*/  FADD.FTZ R11, -R3, -RZ ;  /* 0x800000ff030b7221 */ /* 0x000fe20000010100 */
[----:B------:R-:W-:-:S03]  /*0730*/  IMAD.IADD R6, R6, 0x1, R9 ;  /* 0x0000000106067824 */ /* 0x000fc600078e0209 */
        /* <DEDUP_REMOVED lines=9> */
[----:B------:R-:W-:-:S05]  /*07d0*/  IADD3 R9, PT, PT, R3, R6, RZ ;  /* 0x0000000603097210 */ /* 0x000fca0007ffe0ff */
[----:B------:R-:W-:-:S05]  /*07e0*/  VIADD R3, R9, 0xffffffff ;  /* 0xffffffff09037836 */ /* 0x000fca0000000000 */
        /* <DEDUP_REMOVED lines=10> */
[CCC-:B------:R-:W-:Y:S01]  /*0890*/  FFMA.RM R6, R10.reuse, R8.reuse, R7.reuse ;  /* 0x000000080a067223 */ /* 0x1c0fe20000004007 */
[C---:B------:R-:W-:Y:S02]  /*08a0*/  ISETP.NE.AND P2, PT, R9.reuse, RZ, PT ;  /* 0x000000ff0900720c */ /* 0x040fe40003f45270 */
[----:B------:R-:W-:Y:S02]  /*08b0*/  ISETP.NE.AND P1, PT, R9, RZ, PT ;  /* 0x000000ff0900720c */ /* 0x000fe40003f25270 */
[----:B------:R-:W-:Y:S01]  /*08c0*/  LOP3.LUT R5, R3, 0x7fffff, RZ, 0xc0, !PT ;  /* 0x007fffff03057812 */ /* 0x000fe200078ec0ff */
[----:B------:R-:W-:Y:S01]  /*08d0*/  FFMA.RP R3, R10, R8, R7 ;  /* 0x000000080a037223 */ /* 0x000fe20000008007 */
[----:B------:R-:W-:Y:S02]  /*08e0*/  VIADD R8, R9, 0x20 ;  /* 0x0000002009087836 */ /* 0x000fe40000000000 */
[----:B------:R-:W-:Y:S01]  /*08f0*/  LOP3.LUT R5, R5, 0x800000, RZ, 0xfc, !PT ;  /* 0x0080000005057812 */ /* 0x000fe200078efcff */
[----:B------:R-:W-:Y:S01]  /*0900*/  IMAD.MOV R7, RZ, RZ, -R9 ;  /* 0x000000ffff077224 */ /* 0x000fe200078e0a09 */
[----:B------:R-:W-:-:S02]  /*0910*/  FSETP.NEU.FTZ.AND P0, PT, R3, R6, PT ;  /* 0x000000060300720b */ /* 0x000fc40003f1d000 */
[----:B------:R-:W-:Y:S02]  /*0920*/  SHF.L.U32 R8, R5, R8, RZ ;  /* 0x0000000805087219 */ /* 0x000fe400000006ff */
[----:B------:R-:W-:Y:S02]  /*0930*/  SEL R6, R7, RZ, P2 ;  /* 0x000000ff07067207 */ /* 0x000fe40001000000 */
[----:B------:R-:W-:Y:S02]  /*0940*/  ISETP.NE.AND P1, PT, R8, RZ, P1 ;  /* 0x000000ff0800720c */ /* 0x000fe40000f25270 */
[----:B------:R-:W-:Y:S02]  /*0950*/  SHF.R.U32.HI R6, RZ, R6, R5 ;  /* 0x00000006ff067219 */ /* 0x000fe40000011605 */
[----:B------:R-:W-:Y:S02]  /*0960*/  PLOP3.LUT P0, PT, P0, P1, PT, 0xf8, 0x8f ;  /* 0x00000000008f781c */ /* 0x000fe40000703f70 */
[----:B------:R-:W-:-:S02]  /*0970*/  SHF.R.U32.HI R8, RZ, 0x1, R6 ;  /* 0x00000001ff087819 */ /* 0x000fc40000011606 */
[----:B------:R-:W-:-:S04]  /*0980*/  SEL R3, RZ, 0x1, !P0 ;  /* 0x00000001ff037807 */ /* 0x000fc80004000000 */
[----:B------:R-:W-:-:S04]  /*0990*/  LOP3.LUT R3, R3, 0x1, R8, 0xf8, !PT ;  /* 0x0000000103037812 */ /* 0x000fc800078ef808 */
[----:B------:R-:W-:-:S04]  /*09a0*/  LOP3.LUT R3, R3, R6, RZ, 0xc0, !PT ;  /* 0x0000000603037212 */ /* 0x000fc800078ec0ff */
[----:B------:R-:W-:-:S04]  /*09b0*/  IADD3 R3, PT, PT, R8, R3, RZ ;  /* 0x0000000308037210 */ /* 0x000fc80007ffe0ff */
[----:B------:R-:W-:Y:S01]  /*09c0*/  LOP3.LUT R0, R3, R0, RZ, 0xfc, !PT ;  /* 0x0000000003007212 */ /* 0x000fe200078efcff */
[----:B------:R-:W-:Y:S06]  /*09d0*/  BRA `(.L_x_37) ;  /* 0x0000000000107947 */ /* 0x000fec0003800000 */
.L_x_36:
[----:B------:R-:W-:-:S04]  /*09e0*/  LOP3.LUT R0, R0, 0x80000000, RZ, 0xc0, !PT ;  /* 0x8000000000007812 */ /* 0x000fc800078ec0ff */
[----:B------:R-:W-:Y:S01]  /*09f0*/  LOP3.LUT R0, R0, 0x7f800000, RZ, 0xfc, !PT ;  /* 0x7f80000000007812 */ /* 0x000fe200078efcff */
[----:B------:R-:W-:Y:S06]  /*0a00*/  BRA `(.L_x_37) ;  /* 0x0000000000047947 */ /* 0x000fec0003800000 */
.L_x_35:
[----:B------:R-:W-:-:S07]  /*0a10*/  IMAD R0, R6, 0x800000, R0 ;  /* 0x0080000006007824 */ /* 0x000fce00078e0200 */
.L_x_37:
[----:B------:R-:W-:Y:S05]  /*0a20*/  BSYNC.RECONVERGENT B2 ;  /* 0x0000000000027941 */ /* 0x000fea0003800200 */
.L_x_34:
[----:B------:R-:W-:Y:S05]  /*0a30*/  BRA `(.L_x_38) ;  /* 0x0000000000207947 */ /* 0x000fea0003800000 */
.L_x_33:
[----:B------:R-:W-:-:S04]  /*0a40*/  LOP3.LUT R0, R8, 0x80000000, R7, 0x48, !PT ;  /* 0x8000000008007812 */ /* 0x000fc800078e4807 */
[----:B------:R-:W-:Y:S01]  /*0a50*/  LOP3.LUT R0, R0, 0x7f800000, RZ, 0xfc, !PT ;  /* 0x7f80000000007812 */ /* 0x000fe200078efcff */
[----:B------:R-:W-:Y:S06]  /*0a60*/  BRA `(.L_x_38) ;  /* 0x0000000000147947 */ /* 0x000fec0003800000 */
.L_x_32:
[----:B------:R-:W-:Y:S01]  /*0a70*/  LOP3.LUT R0, R8, 0x80000000, R7, 0x48, !PT ;  /* 0x8000000008007812 */ /* 0x000fe200078e4807 */
[----:B------:R-:W-:Y:S06]  /*0a80*/  BRA `(.L_x_38) ;  /* 0x00000000000c7947 */ /* 0x000fec0003800000 */
.L_x_31:
[----:B------:R-:W0:Y:S01]  /*0a90*/  MUFU.RSQ R0, -QNAN ;  /* 0xffc0000000007908 */ /* 0x000e220000001400 */
[----:B------:R-:W-:Y:S05]  /*0aa0*/  BRA `(.L_x_38) ;  /* 0x0000000000047947 */ /* 0x000fea0003800000 */
.L_x_30:
[----:B------:R-:W-:-:S07]  /*0ab0*/  FADD.FTZ R0, R0, R3 ;  /* 0x0000000300007221 */ /* 0x000fce0000010000 */
.L_x_38:
[----:B------:R-:W-:Y:S05]  /*0ac0*/  BSYNC.RECONVERGENT B1 ;  /* 0x0000000000017941 */ /* 0x000fea0003800200 */
.L_x_28:
[----:B------:R-:W-:-:S04]  /*0ad0*/  IMAD.MOV.U32 R5, RZ, RZ, 0x0 ;  /* 0x00000000ff057424 */ /* 0x000fc800078e00ff */
[----:B0-----:R-:W-:Y:S05]  /*0ae0*/  RET.REL.NODEC R4 `(_Z16pressure_poissonPfS_S_iiff) ;  /* 0xfffffff404447950 */ /* 0x001fea0003c3ffff */
.L_x_39:
        /* <DEDUP_REMOVED lines=9> */
.L_x_66:


//--------------------- .text._Z10build_up_bPfS_S_iiffff --------------------------
	.section	.text._Z10build_up_bPfS_S_iiffff,"ax",@progbits
	.align	128
        .global         _Z10build_up_bPfS_S_iiffff
        .type           _Z10build_up_bPfS_S_iiffff,@function
        .size           _Z10build_up_bPfS_S_iiffff,(.L_x_68 - _Z10build_up_bPfS_S_iiffff)
        .other          _Z10build_up_bPfS_S_iiffff,@"STO_CUDA_ENTRY STV_DEFAULT"
_Z10build_up_bPfS_S_iiffff:
.text._Z10build_up_bPfS_S_iiffff:
        /* <DEDUP_REMOVED lines=17> */
[----:B------:R-:W0:Y:S01]  /*0110*/  LDC R5, c[0x0][0x3a4] ;  /* 0x0000e900ff057b82 */ /* 0x000e220000000800 */
[----:B------:R-:W1:Y:S01]  /*0120*/  LDCU.64 UR4, c[0x0][0x358] ;  /* 0x00006b00ff0477ac */ /* 0x000e620008000a00 */
[----:B0-----:R-:W-:-:S05]  /*0130*/  VIADD R0, R5, 0x1800000 ;  /* 0x0180000005007836 */ /* 0x001fca0000000000 */
[----:B------:R-:W-:-:S04]  /*0140*/  LOP3.LUT R0, R0, 0x7f800000, RZ, 0xc0, !PT ;  /* 0x7f80000000007812 */ /* 0x000fc800078ec0ff */
[----:B------:R-:W-:-:S13]  /*0150*/  ISETP.GT.U32.AND P0, PT, R0, 0x1ffffff, PT ;  /* 0x01ffffff0000780c */ /* 0x000fda0003f04070 */
[----:B-1----:R-:W-:Y:S05]  /*0160*/  @P0 BRA `(.L_x_40) ;  /* 0x0000000000100947 */ /* 0x002fea0003800000 */
[----:B------:R-:W-:-:S07]  /*0170*/  MOV R2, 0x190 ;  /* 0x0000019000027802 */ /* 0x000fce0000000f00 */
[----:B------:R-:W-:Y:S05]  /*0180*/  CALL.REL.NOINC `($__internal_2_$__cuda_sm20_rcp_rn_f32_slowpath) ;  /* 0x0000000400cc7944 */ /* 0x000fea0003c00000 */
[----:B------:R-:W-:Y:S01]  /*0190*/  IMAD.MOV.U32 R2, RZ, RZ, R0 ;  /* 0x000000ffff027224 */ /* 0x000fe200078e0000 */
[----:B------:R-:W-:Y:S06]  /*01a0*/  BRA `(.L_x_41) ;  /* 0x0000000000107947 */ /* 0x000fec0003800000 */
.L_x_40:
[----:B------:R-:W0:Y:S02]  /*01b0*/  MUFU.RCP R2, R5 ;  /* 0x0000000500027308 */ /* 0x000e240000001000 */
[----:B0-----:R-:W-:-:S04]  /*01c0*/  FFMA R0, R2, R5, -1 ;  /* 0xbf80000002007423 */ /* 0x001fc80000000005 */
[----:B------:R-:W-:-:S04]  /*01d0*/  FADD.FTZ R3, -R0, -RZ ;  /* 0x800000ff00037221 */ /* 0x000fc80000010100 */
[----:B------:R-:W-:-:S07]  /*01e0*/  FFMA R2, R2, R3, R2 ;  /* 0x0000000302027223 */ /* 0x000fce0000000002 */
.L_x_41:
[----:B------:R-:W0:Y:S01]  /*01f0*/  LDCU UR8, c[0x0][0x398] ;  /* 0x00007300ff0877ac */ /* 0x000e220008000800 */
[----:B------:R-:W1:Y:S01]  /*0200*/  LDC R7, c[0x0][0x3a8] ;  /* 0x0000ea00ff077b82 */ /* 0x000e620000000800 */
[----:B------:R-:W2:Y:S01]  /*0210*/  LDCU.64 UR6, c[0x0][0x388] ;  /* 0x00007100ff0677ac */ /* 0x000ea20008000a00 */
[----:B0-----:R-:W-:-:S05]  /*0220*/  IMAD R9, R9, UR8, RZ ;  /* 0x0000000809097c24 */ /* 0x001fca000f8e02ff */
[----:B------:R-:W-:-:S04]  /*0230*/  IADD3 R5, P0, PT, R6, R9, RZ ;  /* 0x0000000906057210 */ /* 0x000fc80007f1e0ff */
[----:B------:R-:W-:Y:S01]  /*0240*/  LEA.HI.X.SX32 R0, R9, RZ, 0x1, P0 ;  /* 0x000000ff09007211 */ /* 0x000fe200000f0eff */
[----:B------:R-:W-:-:S03]  /*0250*/  IMAD.SHL.U32 R4, R5, 0x4, RZ ;  /* 0x0000000405047824 */ /* 0x000fc600078e00ff */
[----:B------:R-:W-:Y:S02]  /*0260*/  SHF.L.U64.HI R5, R5, 0x2, R0 ;  /* 0x0000000205057819 */ /* 0x000fe40000010200 */
[----:B--2---:R-:W-:-:S04]  /*0270*/  IADD3 R10, P0, PT, R4, UR6, RZ ;  /* 0x00000006040a7c10 */ /* 0x004fc8000ff1e0ff */
[----:B------:R-:W-:-:S05]  /*0280*/  IADD3.X R11, PT, PT, R5, UR7, RZ, P0, !PT ;  /* 0x00000007050b7c10 */ /* 0x000fca00087fe4ff */
[----:B------:R-:W2:Y:S04]  /*0290*/  LDG.E R0, desc[UR4][R10.64+0x4] ;  /* 0x000004040a007981 */ /* 0x000ea8000c1e1900 */
[----:B------:R-:W2:Y:S01]  /*02a0*/  LDG.E R3, desc[UR4][R10.64+-0x4] ;  /* 0xfffffc040a037981 */ /* 0x000ea2000c1e1900 */
[----:B-1----:R-:W-:Y:S01]  /*02b0*/  FADD R7, R7, R7 ;  /* 0x0000000707077221 */ /* 0x002fe20000000000 */
[----:B------:R-:W-:Y:S03]  /*02c0*/  BSSY.RECONVERGENT B0, `(.L_x_42) ;  /* 0x000000e000007945 */ /* 0x000fe60003800200 */
[----:B------:R-:W0:Y:S02]  /*02d0*/  MUFU.RCP R8, R7 ;  /* 0x0000000700087308 */ /* 0x000e240000001000 */
[----:B0-----:R-:W-:-:S04]  /*02e0*/  FFMA R13, -R7, R8, 1 ;  /* 0x3f800000070d7423 */ /* 0x001fc80000000108 */
[----:B------:R-:W-:Y:S01]  /*02f0*/  FFMA R13, R8, R13, R8 ;  /* 0x0000000d080d7223 */ /* 0x000fe20000000008 */
[----:B--2---:R-:W-:-:S04]  /*0300*/  FADD R0, R0, -R3 ;  /* 0x8000000300007221 */ /* 0x004fc80000000000 */
[----:B------:R-:W0:Y:S01]  /*0310*/  FCHK P0, R0, R7 ;  /* 0x0000000700007302 */ /* 0x000e220000000000 */
[----:B------:R-:W-:-:S04]  /*0320*/  FFMA R8, R0, R13, RZ ;  /* 0x0000000d00087223 */ /* 0x000fc800000000ff */
[----:B------:R-:W-:-:S04]  /*0330*/  FFMA R3, -R7, R8, R0 ;  /* 0x0000000807037223 */ /* 0x000fc80000000100 */
[----:B------:R-:W-:Y:S01]  /*0340*/  FFMA R8, R13, R3, R8 ;  /* 0x000000030d087223 */ /* 0x000fe20000000008 */
[----:B0-----:R-:W-:Y:S06]  /*0350*/  @!P0 BRA `(.L_x_43) ;  /* 0x0000000000108947 */ /* 0x001fec0003800000 */
[----:B------:R-:W-:Y:S02]  /*0360*/  MOV R3, R7 ;  /* 0x0000000700037202 */ /* 0x000fe40000000f00 */
[----:B------:R-:W-:-:S07]  /*0370*/  MOV R12, 0x390 ;  /* 0x00000390000c7802 */ /* 0x000fce0000000f00 */
[----:B------:R-:W-:Y:S05]  /*0380*/  CALL.REL.NOINC `($__internal_3_$__cuda_sm3x_div_rn_noftz_f32_slowpath) ;  /* 0x00000008001c7944 */ /* 0x000fea0003c00000 */
[----:B------:R-:W-:-:S07]  /*0390*/  IMAD.MOV.U32 R8, RZ, RZ, R0 ;  /* 0x000000ffff087224 */ /* 0x000fce00078e0000 */
.L_x_43:
[----:B------:R-:W-:Y:S05]  /*03a0*/  BSYNC.RECONVERGENT B0 ;  /* 0x0000000000007941 */ /* 0x000fea0003800200 */
.L_x_42:
[----:B------:R-:W0:Y:S01]  /*03b0*/  LDCU UR6, c[0x0][0x398] ;  /* 0x00007300ff0677ac */ /* 0x000e220008000800 */
[----:B------:R-:W1:Y:S01]  /*03c0*/  LDC.64 R14, c[0x0][0x390] ;  /* 0x0000e400ff0e7b82 */ /* 0x000e620000000a00 */
[----:B0-----:R-:W-:Y:S02]  /*03d0*/  VIADD R9, R9, UR6 ;  /* 0x0000000609097c36 */ /* 0x001fe40008000000 */
[----:B------:R-:W-:Y:S02]  /*03e0*/  IMAD R0, RZ, RZ, -UR6 ;  /* 0x80000006ff007e24 */ /* 0x000fe4000f8e02ff */
[----:B------:R-:W-:-:S03]  /*03f0*/  IMAD.IADD R10, R6, 0x1, R9 ;  /* 0x00000001060a7824 */ /* 0x000fc600078e0209 */
[----:B------:R-:W-:Y:S01]  /*0400*/  LEA R3, R0, R9, 0x1 ;  /* 0x0000000900037211 */ /* 0x000fe200078e08ff */
[----:B-1----:R-:W-:-:S04]  /*0410*/  IMAD.WIDE R12, R10, 0x4, R14 ;  /* 0x000000040a0c7825 */ /* 0x002fc800078e020e */
[----:B------:R-:W-:Y:S01]  /*0420*/  IMAD.IADD R6, R6, 0x1, R3 ;  /* 0x0000000106067824 */ /* 0x000fe200078e0203 */
[----:B------:R-:W2:Y:S01]  /*0430*/  LDG.E R0, desc[UR4][R12.64] ;  /* 0x000000040c007981 */ /* 0x000ea2000c1e1900 */
[----:B------:R-:W0:Y:S02]  /*0440*/  LDC R3, c[0x0][0x3ac] ;  /* 0x0000eb00ff037b82 */ /* 0x000e240000000800 */
[----:B------:R-:W-:-:S06]  /*0450*/  IMAD.WIDE R14, R6, 0x4, R14 ;  /* 0x00000004060e7825 */ /* 0x000fcc00078e020e */
[----:B------:R-:W2:Y:S01]  /*0460*/  LDG.E R15, desc[UR4][R14.64] ;  /* 0x000000040e0f7981 */ /* 0x000ea2000c1e1900 */
[----:B0-----:R-:W-:-:S04]  /*0470*/  FADD R3, R3, R3 ;  /* 0x0000000303037221 */ /* 0x001fc80000000000 */
[----:B------:R-:W0:Y:S01]  /*0480*/  MUFU.RCP R16, R3 ;  /* 0x0000000300107308 */ /* 0x000e220000001000 */
[----:B------:R-:W-:Y:S01]  /*0490*/  BSSY.RECONVERGENT B0, `(.L_x_44) ;  /* 0x000000c000007945 */ /* 0x000fe20003800200 */
        /* <DEDUP_REMOVED lines=8> */
[----:B------:R-:W-:-:S07]  /*0520*/  MOV R12, 0x540 ;  /* 0x00000540000c7802 */ /* 0x000fce0000000f00 */
[----:B------:R-:W-:Y:S05]  /*0530*/  CALL.REL.NOINC `($__internal_3_$__cuda_sm3x_div_rn_noftz_f32_slowpath) ;  /* 0x0000000400b07944 */ /* 0x000fea0003c00000 */
[----:B------:R-:W-:-:S07]  /*0540*/  MOV R9, R0 ;  /* 0x0000000000097202 */ /* 0x000fce0000000f00 */
.L_x_45:
[----:B------:R-:W-:Y:S05]  /*0550*/  BSYNC.RECONVERGENT B0 ;  /* 0x0000000000007941 */ /* 0x000fea0003800200 */
.L_x_44:
[----:B------:R-:W0:Y:S02]  /*0560*/  LDC.64 R12, c[0x0][0x388] ;  /* 0x0000e200ff0c7b82 */ /* 0x000e240000000a00 */
[----:B0-----:R-:W-:-:S04]  /*0570*/  IMAD.WIDE R10, R10, 0x4, R12 ;  /* 0x000000040a0a7825 */ /* 0x001fc800078e020c */
[----:B------:R-:W-:Y:S02]  /*0580*/  IMAD.WIDE R12, R6, 0x4, R12 ;  /* 0x00000004060c7825 */ /* 0x000fe400078e020c */
[----:B------:R-:W2:Y:S04]  /*0590*/  LDG.E R10, desc[UR4][R10.64] ;  /* 0x000000040a0a7981 */ /* 0x000ea8000c1e1900 */
[----:B------:R-:W2:Y:S01]  /*05a0*/  LDG.E R13, desc[UR4][R12.64] ;  /* 0x000000040c0d7981 */ /* 0x000ea2000c1e1900 */
[----:B------:R-:W0:Y:S01]  /*05b0*/  MUFU.RCP R0, R3 ;  /* 0x0000000300007308 */ /* 0x000e220000001000 */
[----:B------:R-:W-:Y:S01]  /*05c0*/  BSSY.RECONVERGENT B0, `(.L_x_46) ;  /* 0x000000f000007945 */ /* 0x000fe20003800200 */
[----:B0-----:R-:W-:-:S04]  /*05d0*/  FFMA R15, -R3, R0, 1 ;  /* 0x3f800000030f7423 */ /* 0x001fc80000000100 */
[----:B------:R-:W-:Y:S01]  /*05e0*/  FFMA R0, R0, R15, R0 ;  /* 0x0000000f00007223 */ /* 0x000fe20000000000 */
[----:B------:R-:W-:Y:S01]  /*05f0*/  FADD R15, R9, R8 ;  /* 0x00000008090f7221 */ /* 0x000fe20000000000 */
[----:B------:R-:W-:-:S04]  /*0600*/  FMUL R8, R8, R8 ;  /* 0x0000000808087220 */ /* 0x000fc80000400000 */
[----:B------:R-:W-:Y:S01]  /*0610*/  FFMA R2, R15, R2, -R8 ;  /* 0x000000020f027223 */ /* 0x000fe20000000808 */
[----:B--2---:R-:W-:-:S04]  /*0620*/  FADD R14, R10, -R13 ;  /* 0x8000000d0a0e7221 */ /* 0x004fc80000000000 */
[----:B------:R-:W0:Y:S01]  /*0630*/  FCHK P0, R14, R3 ;  /* 0x000000030e007302 */ /* 0x000e220000000000 */
[----:B------:R-:W-:-:S04]  /*0640*/  FFMA R17, R0, R14, RZ ;  /* 0x0000000e00117223 */ /* 0x000fc800000000ff */
[----:B------:R-:W-:-:S04]  /*0650*/  FFMA R16, -R3, R17, R14 ;  /* 0x0000001103107223 */ /* 0x000fc8000000010e */
[----:B------:R-:W-:Y:S01]  /*0660*/  FFMA R0, R0, R16, R17 ;  /* 0x0000001000007223 */ /* 0x000fe20000000011 */
[----:B0-----:R-:W-:Y:S06]  /*0670*/  @!P0 BRA `(.L_x_47) ;  /* 0x00000000000c8947 */ /* 0x001fec0003800000 */
[----:B------:R-:W-:Y:S01]  /*0680*/  IMAD.MOV.U32 R0, RZ, RZ, R14 ;  /* 0x000000ffff007224 */ /* 0x000fe200078e000e */
[----:B------:R-:W-:-:S07]  /*0690*/  MOV R12, 0x6b0 ;  /* 0x000006b0000c7802 */ /* 0x000fce0000000f00 */
[----:B------:R-:W-:Y:S05]  /*06a0*/  CALL.REL.NOINC `($__internal_3_$__cuda_sm3x_div_rn_noftz_f32_slowpath) ;  /* 0x0000000400547944 */ /* 0x000fea0003c00000 */
.L_x_47:
[----:B------:R-:W-:Y:S05]  /*06b0*/  BSYNC.RECONVERGENT B0 ;  /* 0x0000000000007941 */ /* 0x000fea0003800200 */
.L_x_46:
[----:B------:R-:W0:Y:S02]  /*06c0*/  LDCU.64 UR6, c[0x0][0x390] ;  /* 0x00007200ff0677ac */ /* 0x000e240008000a00 */
[----:B0-----:R-:W-:-:S04]  /*06d0*/  IADD3 R4, P0, PT, R4, UR6, RZ ;  /* 0x0000000604047c10 */ /* 0x001fc8000ff1e0ff */
[----:B------:R-:W-:-:S05]  /*06e0*/  IADD3.X R5, PT, PT, R5, UR7, RZ, P0, !PT ;  /* 0x0000000705057c10 */ /* 0x000fca00087fe4ff */
[----:B------:R-:W2:Y:S04]  /*06f0*/  LDG.E R3, desc[UR4][R4.64+0x4] ;  /* 0x0000040404037981 */ /* 0x000ea8000c1e1900 */
[----:B------:R-:W2:Y:S01]  /*0700*/  LDG.E R8, desc[UR4][R4.64+-0x4] ;  /* 0xfffffc0404087981 */ /* 0x000ea2000c1e1900 */
[----:B------:R-:W0:Y:S01]  /*0710*/  MUFU.RCP R12, R7 ;  /* 0x00000007000c7308 */ /* 0x000e220000001000 */
[----:B------:R-:W-:Y:S01]  /*0720*/  BSSY.RECONVERGENT B0, `(.L_x_48) ;  /* 0x000000e000007945 */ /* 0x000fe20003800200 */
[----:B0-----:R-:W-:Y:S01]  /*0730*/  FFMA R11, -R7, R12, 1 ;  /* 0x3f800000070b7423 */ /* 0x001fe2000000010c */
[----:B--2---:R-:W-:-:S04]  /*0740*/  FADD R3, R3, -R8 ;  /* 0x8000000803037221 */ /* 0x004fc80000000000 */
[----:B------:R-:W-:Y:S01]  /*0750*/  FMUL R10, R3, R0 ;  /* 0x00000000030a7220 */ /* 0x000fe20000400000 */
[----:B------:R-:W-:-:S03]  /*0760*/  FFMA R0, R12, R11, R12 ;  /* 0x0000000b0c007223 */ /* 0x000fc6000000000c */
[----:B------:R-:W0:Y:S01]  /*0770*/  FCHK P0, R10, R7 ;  /* 0x000000070a007302 */ /* 0x000e220000000000 */
[----:B------:R-:W-:-:S04]  /*0780*/  FFMA R3, R0, R10, RZ ;  /* 0x0000000a00037223 */ /* 0x000fc800000000ff */
[----:B------:R-:W-:-:S04]  /*0790*/  FFMA R8, -R7, R3, R10 ;  /* 0x0000000307087223 */ /* 0x000fc8000000010a */
[----:B------:R-:W-:Y:S01]  /*07a0*/  FFMA R0, R0, R8, R3 ;  /* 0x0000000800007223 */ /* 0x000fe20000000003 */
[----:B0-----:R-:W-:Y:S06]  /*07b0*/  @!P0 BRA `(.L_x_49) ;  /* 0x0000000000108947 */ /* 0x001fec0003800000 */
[----:B------:R-:W-:Y:S01]  /*07c0*/  IMAD.MOV.U32 R0, RZ, RZ, R10 ;  /* 0x000000ffff007224 */ /* 0x000fe200078e000a */
[----:B------:R-:W-:Y:S02]  /*07d0*/  MOV R3, R7 ;  /* 0x0000000700037202 */ /* 0x000fe40000000f00 */
[----:B------:R-:W-:-:S07]  /*07e0*/  MOV R12, 0x800 ;  /* 0x00000800000c7802 */ /* 0x000fce0000000f00 */
[----:B------:R-:W-:Y:S05]  /*07f0*/  CALL.REL.NOINC `($__internal_3_$__cuda_sm3x_div_rn_noftz_f32_slowpath) ;  /* 0x0000000400007944 */ /* 0x000fea0003c00000 */
.L_x_49:
[----:B------:R-:W-:Y:S05]  /*0800*/  BSYNC.RECONVERGENT B0 ;  /* 0x0000000000007941 */ /* 0x000fea0003800200 */
.L_x_48:
[----:B------:R-:W0:Y:S01]  /*0810*/  LDC.64 R4, c[0x0][0x380] ;  /* 0x0000e000ff047b82 */ /* 0x000e220000000a00 */
[----:B------:R-:W1:Y:S01]  /*0820*/  LDCU UR7, c[0x0][0x398] ;  /* 0x00007300ff0777ac */ /* 0x000e620008000800 */
[----:B------:R-:W-:Y:S01]  /*0830*/  FADD R3, R0, R0 ;  /* 0x0000000000037221 */ /* 0x000fe20000000000 */
[----:B------:R-:W2:Y:S03]  /*0840*/  LDCU UR6, c[0x0][0x3a0] ;  /* 0x00007400ff0677ac */ /* 0x000ea60008000800 */
[----:B------:R-:W-:-:S04]  /*0850*/  FADD R2, R2, -R3 ;  /* 0x8000000302027221 */ /* 0x000fc80000000000 */
[----:B------:R-:W-:Y:S01]  /*0860*/  FFMA R9, -R9, R9, R2 ;  /* 0x0000000909097223 */ /* 0x000fe20000000102 */
[----:B-1----:R-:W-:-:S03]  /*0870*/  VIADD R3, R6, UR7 ;  /* 0x0000000706037c36 */ /* 0x002fc60008000000 */
[----:B--2---:R-:W-:Y:S01]  /*0880*/  FMUL R9, R9, UR6 ;  /* 0x0000000609097c20 */ /* 0x004fe20008400000 */
[----:B0-----:R-:W-:-:S05]  /*0890*/  IMAD.WIDE R2, R3, 0x4, R4 ;  /* 0x0000000403027825 */ /* 0x001fca00078e0204 */
[----:B------:R-:W-:Y:S01]  /*08a0*/  STG.E desc[UR4][R2.64], R9 ;  /* 0x0000000902007986 */ /* 0x000fe2000c101904 */
[----:B------:R-:W-:Y:S05]  /*08b0*/  EXIT ;  /* 0x000000000000794d */ /* 0x000fea0003800000 */
        .weak           $__internal_2_$__cuda_sm20_rcp_rn_f32_slowpath
        .type           $__internal_2_$__cuda_sm20_rcp_rn_f32_slowpath,@function
        .size           $__internal_2_$__cuda_sm20_rcp_rn_f32_slowpath,($__internal_3_$__cuda_sm3x_div_rn_noftz_f32_slowpath - $__internal_2_$__cuda_sm20_rcp_rn_f32_slowpath)
$__internal_2_$__cuda_sm20_rcp_rn_f32_slowpath:
[----:B------:R-:W0:Y:S02]  /*08c0*/  LDC R0, c[0x0][0x3a4] ;  /* 0x0000e900ff007b82 */ /* 0x000e240000000800 */
[----:B0-----:R-:W-:-:S05]  /*08d0*/  IMAD.SHL.U32 R4, R0, 0x2, RZ ;  /* 0x0000000200047824 */ /* 0x001fca00078e00ff */
[----:B------:R-:W-:-:S04]  /*08e0*/  SHF.R.U32.HI R3, RZ, 0x18, R4 ;  /* 0x00000018ff037819 */ /* 0x000fc80000011604 */
[----:B------:R-:W-:-:S13]  /*08f0*/  ISETP.NE.U32.AND P0, PT, R3, RZ, PT ;  /* 0x000000ff0300720c */ /* 0x000fda0003f05070 */
[----:B------:R-:W-:Y:S05]  /*0900*/  @P0 BRA `(.L_x_50) ;  /* 0x0000000000280947 */ /* 0x000fea0003800000 */
[----:B------:R-:W-:-:S13]  /*0910*/  ISETP.NE.AND P0, PT, R4, RZ, PT ;  /* 0x000000ff0400720c */ /* 0x000fda0003f05270 */
[----:B------:R0:W1:Y:S01]  /*0920*/  @!P0 MUFU.RCP R3, R0 ;  /* 0x0000000000038308 */ /* 0x0000620000001000 */
[----:B------:R-:W-:Y:S05]  /*0930*/  @!P0 BRA `(.L_x_51) ;  /* 0x0000000000a48947 */ /* 0x000fea0003800000 */
[----:B------:R-:W-:-:S04]  /*0940*/  FFMA R4, R0, 1.84467440737095516160e+19, RZ ;  /* 0x5f80000000047823 */ /* 0x000fc800000000ff */
[----:B-1----:R-:W0:Y:S02]  /*0950*/  MUFU.RCP R3, R4 ;  /* 0x0000000400037308 */ /* 0x002e240000001000 */
[----:B0-----:R-:W-:-:S04]  /*0960*/  FFMA R0, R4, R3, -1 ;  /* 0xbf80000004007423 */ /* 0x001fc80000000003 */
[----:B------:R-:W-:-:S04]  /*0970*/  FADD.FTZ R0, -R0, -RZ ;  /* 0x800000ff00007221 */ /* 0x000fc80000010100 */
[----:B------:R-:W-:-:S04]  /*0980*/  FFMA R0, R3, R0, R3 ;  /* 0x0000000003007223 */ /* 0x000fc80000000003 */
[----:B------:R-:W-:Y:S01]  /*0990*/  FFMA R3, R0, 1.84467440737095516160e+19, RZ ;  /* 0x5f80000000037823 */ /* 0x000fe200000000ff */
[----:B------:R-:W-:Y:S06]  /*09a0*/  BRA `(.L_x_51) ;  /* 0x0000000000887947 */ /* 0x000fec0003800000 */
.L_x_50:
[----:B------:R-:W-:-:S04]  /*09b0*/  IADD3 R4, PT, PT, R3, -0xfd, RZ ;  /* 0xffffff0303047810 */ /* 0x000fc80007ffe0ff */
[----:B------:R-:W-:-:S13]  /*09c0*/  ISETP.GT.U32.AND P0, PT, R4, 0x1, PT ;  /* 0x000000010400780c */ /* 0x000fda0003f04070 */
[----:B------:R-:W-:Y:S05]  /*09d0*/  @P0 BRA `(.L_x_52) ;  /* 0x0000000000780947 */ /* 0x000fea0003800000 */
[----:B------:R-:W-:Y:S01]  /*09e0*/  LOP3.LUT R5, R0, 0x7fffff, RZ, 0xc0, !PT ;  /* 0x007fffff00057812 */ /* 0x000fe200078ec0ff */
[----:B------:R-:W-:-:S03]  /*09f0*/  IMAD.MOV.U32 R13, RZ, RZ, 0x3 ;  /* 0x00000003ff0d7424 */ /* 0x000fc600078e00ff */
[----:B------:R-:W-:Y:S02]  /*0a00*/  LOP3.LUT R5, R5, 0x3f800000, RZ, 0xfc, !PT ;  /* 0x3f80000005057812 */ /* 0x000fe400078efcff */
[----:B------:R-:W-:Y:S02]  /*0a10*/  SHF.L.U32 R12, R13, R4, RZ ;  /* 0x000000040d0c7219 */ /* 0x000fe400000006ff */
[----:B------:R-:W0:Y:S02]  /*0a20*/  MUFU.RCP R8, R5 ;  /* 0x0000000500087308 */ /* 0x000e240000001000 */
[----:B0-----:R-:W-:-:S04]  /*0a30*/  FFMA R7, R5, R8, -1 ;  /* 0xbf80000005077423 */ /* 0x001fc80000000008 */
[----:B------:R-:W-:-:S04]  /*0a40*/  FADD.FTZ R7, -R7, -RZ ;  /* 0x800000ff07077221 */ /* 0x000fc80000010100 */
[CCC-:B------:R-:W-:Y:S01]  /*0a50*/  FFMA.RM R10, R8.reuse, R7.reuse, R8.reuse ;  /* 0x00000007080a7223 */ /* 0x1c0fe20000004008 */
[----:B------:R-:W-:-:S04]  /*0a60*/  FFMA.RP R11, R8, R7, R8 ;  /* 0x00000007080b7223 */ /* 0x000fc80000008008 */
[C---:B------:R-:W-:Y:S02]  /*0a70*/  LOP3.LUT R7, R10.reuse, 0x7fffff, RZ, 0xc0, !PT ;  /* 0x007fffff0a077812 */ /* 0x040fe400078ec0ff */
[----:B------:R-:W-:Y:S02]  /*0a80*/  FSETP.NEU.FTZ.AND P0, PT, R10, R11, PT ;  /* 0x0000000b0a00720b */ /* 0x000fe40003f1d000 */
[----:B------:R-:W-:Y:S02]  /*0a90*/  LOP3.LUT R7, R7, 0x800000, RZ, 0xfc, !PT ;  /* 0x0080000007077812 */ /* 0x000fe400078efcff */
[----:B------:R-:W-:Y:S02]  /*0aa0*/  SEL R8, RZ, 0xffffffff, !P0 ;  /* 0xffffffffff087807 */ /* 0x000fe40004000000 */
[----:B------:R-:W-:-:S03]  /*0ab0*/  LOP3.LUT R5, R12, R7, RZ, 0xc0, !PT ;  /* 0x000000070c057212 */ /* 0x000fc600078ec0ff */
[----:B------:R-:W-:Y:S01]  /*0ac0*/  IMAD.MOV R8, RZ, RZ, -R8 ;  /* 0x000000ffff087224 */ /* 0x000fe200078e0a08 */
[----:B------:R-:W-:-:S04]  /*0ad0*/  SHF.R.U32.HI R5, RZ, R4, R5 ;  /* 0x00000004ff057219 */ /* 0x000fc80000011605 */
[----:B------:R-:W-:Y:S02]  /*0ae0*/  LOP3.LUT P1, RZ, R8, R4, R7, 0xf8, !PT ;  /* 0x0000000408ff7212 */ /* 0x000fe4000782f807 */
[C---:B------:R-:W-:Y:S02]  /*0af0*/  LOP3.LUT P0, RZ, R5.reuse, 0x1, RZ, 0xc0, !PT ;  /* 0x0000000105ff7812 */ /* 0x040fe4000780c0ff */
[----:B------:R-:W-:-:S04]  /*0b00*/  LOP3.LUT P2, RZ, R5, 0x2, RZ, 0xc0, !PT ;  /* 0x0000000205ff7812 */ /* 0x000fc8000784c0ff */
[----:B------:R-:W-:Y:S02]  /*0b10*/  PLOP3.LUT P0, PT, P0, P1, P2, 0xe0, 0x0 ;  /* 0x000000000000781c */ /* 0x000fe40000703c20 */
[----:B------:R-:W-:Y:S02]  /*0b20*/  LOP3.LUT P1, RZ, R0, 0x7fffff, RZ, 0xc0, !PT ;  /* 0x007fffff00ff7812 */ /* 0x000fe4000782c0ff */
[----:B------:R-:W-:-:S04]  /*0b30*/  SEL R4, RZ, 0x1, !P0 ;  /* 0x00000001ff047807 */ /* 0x000fc80004000000 */
[----:B------:R-:W-:-:S04]  /*0b40*/  IADD3 R4, PT, PT, -R4, RZ, RZ ;  /* 0x000000ff04047210 */ /* 0x000fc80007ffe1ff */
[----:B------:R-:W-:Y:S01]  /*0b50*/  ISETP.GE.AND P0, PT, R4, RZ, PT ;  /* 0x000000ff0400720c */ /* 0x000fe20003f06270 */
[----:B------:R-:W-:-:S05]  /*0b60*/  VIADD R4, R3, 0xffffff04 ;  /* 0xffffff0403047836 */ /* 0x000fca0000000000 */
[----:B------:R-:W-:-:S07]  /*0b70*/  SHF.R.U32.HI R3, RZ, R4, R7 ;  /* 0x00000004ff037219 */ /* 0x000fce0000011607 */
[----:B------:R-:W-:-:S05]  /*0b80*/  @!P0 VIADD R3, R3, 0x1 ;  /* 0x0000000103038836 */ /* 0x000fca0000000000 */
[----:B------:R-:W-:-:S04]  /*0b90*/  @!P1 SHF.L.U32 R3, R3, 0x1, RZ ;  /* 0x0000000103039819 */ /* 0x000fc800000006ff */
[----:B------:R-:W-:Y:S01]  /*0ba0*/  LOP3.LUT R3, R3, 0x80000000, R0, 0xf8, !PT ;  /* 0x8000000003037812 */ /* 0x000fe200078ef800 */
[----:B------:R-:W-:Y:S06]  /*0bb0*/  BRA `(.L_x_51) ;  /* 0x0000000000047947 */ /* 0x000fec0003800000 */
.L_x_52:
[----:B------:R2:W3:Y:S02]  /*0bc0*/  MUFU.RCP R3, R0 ;  /* 0x0000000000037308 */ /* 0x0004e40000001000 */
.L_x_51:
[----:B0123--:R-:W-:Y:S02]  /*0bd0*/  IMAD.MOV.U32 R0, RZ, RZ, R3 ;  /* 0x000000ffff007224 */ /* 0x00ffe400078e0003 */
[----:B------:R-:W-:-:S04]  /*0be0*/  IMAD.MOV.U32 R3, RZ, RZ, 0x0 ;  /* 0x00000000ff037424 */ /* 0x000fc800078e00ff */
[----:B------:R-:W-:Y:S05]  /*0bf0*/  RET.REL.NODEC R2 `(_Z10build_up_bPfS_S_iiffff) ;  /* 0xfffffff402007950 */ /* 0x000fea0003c3ffff */
        .weak           $__internal_3_$__cuda_sm3x_div_rn_noftz_f32_slowpath
        .type           $__internal_3_$__cuda_sm3x_div_rn_noftz_f32_slowpath,@function
        .size           $__internal_3_$__cuda_sm3x_div_rn_noftz_f32_slowpath,(.L_x_68 - $__internal_3_$__cuda_sm3x_div_rn_noftz_f32_slowpath)
$__internal_3_$__cuda_sm3x_div_rn_noftz_f32_slowpath:
[--C-:B------:R-:W-:Y:S01]  /*0c00*/  SHF.R.U32.HI R11, RZ, 0x17, R3.reuse ;  /* 0x00000017ff0b7819 */ /* 0x100fe20000011603 */
[----:B------:R-:W-:Y:S01]  /*0c10*/  BSSY.RECONVERGENT B1, `(.L_x_53) ;  /* 0x0000063000017945 */ /* 0x000fe20003800200 */
[----:B------:R-:W-:Y:S01]  /*0c20*/  SHF.R.U32.HI R13, RZ, 0x17, R0 ;  /* 0x00000017ff0d7819 */ /* 0x000fe20000011600 */
[----:B------:R-:W-:Y:S01]  /*0c30*/  IMAD.MOV.U32 R15, RZ, RZ, R3 ;  /* 0x000000ffff0f7224 */ /* 0x000fe200078e0003 */
[----:B------:R-:W-:Y:S02]  /*0c40*/  LOP3.LUT R11, R11, 0xff, RZ, 0xc0, !PT ;  /* 0x000000ff0b0b7812 */ /* 0x000fe400078ec0ff */
[----:B------:R-:W-:Y:S02]  /*0c50*/  LOP3.LUT R16, R13, 0xff, RZ, 0xc0, !PT ;  /* 0x000000ff0d107812 */ /* 0x000fe400078ec0ff */
[----:B------:R-:W-:-:S03]  /*0c60*/  IADD3 R17, PT, PT, R11, -0x1, RZ ;  /* 0xffffffff0b117810 */ /* 0x000fc60007ffe0ff */
[----:B------:R-:W-:Y:S01]  /*0c70*/  VIADD R14, R16, 0xffffffff ;  /* 0xffffffff100e7836 */ /* 0x000fe20000000000 */
[----:B------:R-:W-:-:S04]  /*0c80*/  ISETP.GT.U32.AND P0, PT, R17, 0xfd, PT ;  /* 0x000000fd1100780c */ /* 0x000fc80003f04070 */
[----:B------:R-:W-:-:S13]  /*0c90*/  ISETP.GT.U32.OR P0, PT, R14, 0xfd, P0 ;  /* 0x000000fd0e00780c */ /* 0x000fda0000704470 */
        /* <DEDUP_REMOVED lines=25> */
.L_x_54:
[----:B------:R-:W-:Y:S01]  /*0e30*/  LEA R14, R11, 0xc0800000, 0x17 ;  /* 0xc08000000b0e7811 */ /* 0x000fe200078eb8ff */
[----:B------:R-:W-:Y:S01]  /*0e40*/  VIADD R16, R16, 0xffffff81 ;  /* 0xffffff8110107836 */ /* 0x000fe20000000000 */
[----:B------:R-:W-:Y:S03]  /*0e50*/  BSSY.RECONVERGENT B2, `(.L_x_59) ;  /* 0x0000035000027945 */ /* 0x000fe60003800200 */
[----:B------:R-:W-:Y:S02]  /*0e60*/  IMAD.IADD R17, R15, 0x1, -R14 ;  /* 0x000000010f117824 */ /* 0x000fe400078e0a0e */
[C---:B------:R-:W-:Y:S01]  /*0e70*/  IMAD R0, R16.reuse, -0x800000, R0 ;  /* 0xff80000010007824 */ /* 0x040fe200078e0200 */
[----:B------:R-:W-:Y:S01]  /*0e80*/  IADD3 R16, PT, PT, R16, 0x7f, -R11 ;  /* 0x0000007f10107810 */ /* 0x000fe20007ffe80b */
[----:B------:R-:W0:Y:S01]  /*0e90*/  MUFU.RCP R15, R17 ;  /* 0x00000011000f7308 */ /* 0x000e220000001000 */
[----:B------:R-:W-:-:S02]  /*0ea0*/  FADD.FTZ R19, -R17, -RZ ;  /* 0x800000ff11137221 */ /* 0x000fc40000010100 */
[----:B------:R-:W-:Y:S02]  /*0eb0*/  IADD3 R16, PT, PT, R16, R13, RZ ;  /* 0x0000000d10107210 */ /* 0x000fe40007ffe0ff */
        /* <DEDUP_REMOVED lines=8> */
[----:B------:R-:W-:-:S05]  /*0f40*/  LOP3.LUT R11, R11, 0xff, RZ, 0xc0, !PT ;  /* 0x000000ff0b0b7812 */ /* 0x000fca00078ec0ff */
[----:B------:R-:W-:-:S04]  /*0f50*/  IMAD.IADD R17, R11, 0x1, R16 ;  /* 0x000000010b117824 */ /* 0x000fc800078e0210 */
        /* <DEDUP_REMOVED lines=10> */
[-CC-:B------:R-:W-:Y:S01]  /*1000*/  FFMA.RZ R11, R15, R19.reuse, R14.reuse ;  /* 0x000000130f0b7223 */ /* 0x180fe2000000c00e */
[C---:B------:R-:W-:Y:S02]  /*1010*/  IADD3 R16, PT, PT, R17.reuse, 0x20, RZ ;  /* 0x0000002011107810 */ /* 0x040fe40007ffe0ff */
[----:B------:R-:W-:Y:S02]  /*1020*/  ISETP.NE.AND P2, PT, R17, RZ, PT ;  /* 0x000000ff1100720c */ /* 0x000fe40003f45270 */
[----:B------:R-:W-:Y:S01]  /*1030*/  LOP3.LUT R13, R11, 0x7fffff, RZ, 0xc0, !PT ;  /* 0x007fffff0b0d7812 */ /* 0x000fe200078ec0ff */
[CCC-:B------:R-:W-:Y:S01]  /*1040*/  FFMA.RP R11, R15.reuse, R19.reuse, R14.reuse ;  /* 0x000000130f0b7223 */ /* 0x1c0fe2000000800e */
[----:B------:R-:W-:Y:S01]  /*1050*/  FFMA.RM R14, R15, R19, R14 ;  /* 0x000000130f0e7223 */ /* 0x000fe2000000400e */
[----:B------:R-:W-:Y:S01]  /*1060*/  IMAD.MOV R15, RZ, RZ, -R17 ;  /* 0x000000ffff0f7224 */ /* 0x000fe200078e0a11 */
[----:B------:R-:W-:Y:S02]  /*1070*/  LOP3.LUT R13, R13, 0x800000, RZ, 0xfc, !PT ;  /* 0x008000000d0d7812 */ /* 0x000fe400078efcff */
[----:B------:R-:W-:-:S02]  /*1080*/  ISETP.NE.AND P1, PT, R17, RZ, PT ;  /* 0x000000ff1100720c */ /* 0x000fc40003f25270 */
[----:B------:R-:W-:Y:S02]  /*1090*/  SHF.L.U32 R16, R13, R16, RZ ;  /* 0x000000100d107219 */ /* 0x000fe400000006ff */
[----:B------:R-:W-:Y:S02]  /*10a0*/  FSETP.NEU.FTZ.AND P0, PT, R11, R14, PT ;  /* 0x0000000e0b00720b */ /* 0x000fe40003f1d000 */
[----:B------:R-:W-:Y:S02]  /*10b0*/  SEL R14, R15, RZ, P2 ;  /* 0x000000ff0f0e7207 */ /* 0x000fe40001000000 */
[----:B------:R-:W-:Y:S02]  /*10c0*/  ISETP.NE.AND P1, PT, R16, RZ, P1 ;  /* 0x000000ff1000720c */ /* 0x000fe40000f25270 */
[----:B------:R-:W-:Y:S02]  /*10d0*/  SHF.R.U32.HI R14, RZ, R14, R13 ;  /* 0x0000000eff0e7219 */ /* 0x000fe4000001160d */
[----:B------:R-:W-:-:S02]  /*10e0*/  PLOP3.LUT P0, PT, P0, P1, PT, 0xf8, 0x8f ;  /* 0x00000000008f781c */ /* 0x000fc40000703f70 */
[----:B------:R-:W-:Y:S02]  /*10f0*/  SHF.R.U32.HI R16, RZ, 0x1, R14 ;  /* 0x00000001ff107819 */ /* 0x000fe4000001160e */
[----:B------:R-:W-:-:S04]  /*1100*/  SEL R11, RZ, 0x1, !P0 ;  /* 0x00000001ff0b7807 */ /* 0x000fc80004000000 */
[----:B------:R-:W-:-:S04]  /*1110*/  LOP3.LUT R11, R11, 0x1, R16, 0xf8, !PT ;  /* 0x000000010b0b7812 */ /* 0x000fc800078ef810 */
[----:B------:R-:W-:-:S05]  /*1120*/  LOP3.LUT R11, R11, R14, RZ, 0xc0, !PT ;  /* 0x0000000e0b0b7212 */ /* 0x000fca00078ec0ff */
[----:B------:R-:W-:-:S05]  /*1130*/  IMAD.IADD R11, R16, 0x1, R11 ;  /* 0x00000001100b7824 */ /* 0x000fca00078e020b */
[----:B------:R-:W-:Y:S01]  /*1140*/  LOP3.LUT R0, R11, R0, RZ, 0xfc, !PT ;  /* 0x000000000b007212 */ /* 0x000fe200078efcff */
[----:B------:R-:W-:Y:S06]  /*1150*/  BRA `(.L_x_62) ;  /* 0x0000000000107947 */ /* 0x000fec0003800000 */
.L_x_61:
[----:B------:R-:W-:-:S04]  /*1160*/  LOP3.LUT R0, R0, 0x80000000, RZ, 0xc0, !PT ;  /* 0x8000000000007812 */ /* 0x000fc800078ec0ff */
[----:B------:R-:W-:Y:S01]  /*1170*/  LOP3.LUT R0, R0, 0x7f800000, RZ, 0xfc, !PT ;  /* 0x7f80000000007812 */ /* 0x000fe200078efcff */
[----:B------:R-:W-:Y:S06]  /*1180*/  BRA `(.L_x_62) ;  /* 0x0000000000047947 */ /* 0x000fec0003800000 */
.L_x_60:
[----:B------:R-:W-:-:S07]  /*1190*/  LEA R0, R16, R0, 0x17 ;  /* 0x0000000010007211 */ /* 0x000fce00078eb8ff */
.L_x_62:
[----:B------:R-:W-:Y:S05]  /*11a0*/  BSYNC.RECONVERGENT B2 ;  /* 0x0000000000027941 */ /* 0x000fea0003800200 */
.L_x_59:
[----:B------:R-:W-:Y:S05]  /*11b0*/  BRA `(.L_x_63) ;  /* 0x0000000000207947 */ /* 0x000fea0003800000 */
.L_x_58:
[----:B------:R-:W-:-:S04]  /*11c0*/  LOP3.LUT R0, R15, 0x80000000, R0, 0x48, !PT ;  /* 0x800000000f007812 */ /* 0x000fc800078e4800 */
[----:B------:R-:W-:Y:S01]  /*11d0*/  LOP3.LUT R0, R0, 0x7f800000, RZ, 0xfc, !PT ;  /* 0x7f80000000007812 */ /* 0x000fe200078efcff */
[----:B------:R-:W-:Y:S06]  /*11e0*/  BRA `(.L_x_63) ;  /* 0x0000000000147947 */ /* 0x000fec0003800000 */
.L_x_57:
[----:B------:R-:W-:Y:S01]  /*11f0*/  LOP3.LUT R0, R15, 0x80000000, R0, 0x48, !PT ;  /* 0x800000000f007812 */ /* 0x000fe200078e4800 */
[----:B------:R-:W-:Y:S06]  /*1200*/  BRA `(.L_x_63) ;  /* 0x00000000000c7947 */ /* 0x000fec0003800000 */
.L_x_56:
[----:B------:R-:W0:Y:S01]  /*1210*/  MUFU.RSQ R0, -QNAN ;  /* 0xffc0000000007908 */ /* 0x000e220000001400 */
[----:B------:R-:W-:Y:S05]  /*1220*/  BRA `(.L_x_63) ;  /* 0x0000000000047947 */ /* 0x000fea0003800000 */
.L_x_55:
[----:B------:R-:W-:-:S07]  /*1230*/  FADD.FTZ R0, R0, R3 ;  /* 0x0000000300007221 */ /* 0x000fce0000010000 */
.L_x_63:
[----:B------:R-:W-:Y:S05]  /*1240*/  BSYNC.RECONVERGENT B1 ;  /* 0x0000000000017941 */ /* 0x000fea0003800200 */
.L_x_53:
[----:B------:R-:W-:-:S04]  /*1250*/  IMAD.MOV.U32 R13, RZ, RZ, 0x0 ;  /* 0x00000000ff0d7424 */ /* 0x000fc800078e00ff */
[----:B0-----:R-:W-:Y:S05]  /*1260*/  RET.REL.NODEC R12 `(_Z10build_up_bPfS_S_iiffff) ;  /* 0xffffffec0c647950 */ /* 0x001fea0003c3ffff */
.L_x_64:
        /* <DEDUP_REMOVED lines=9> */
.L_x_68:


//--------------------- .nv.shared.reserved.0     --------------------------
	.section	.nv.shared.reserved.0,"aw",@nobits
	.weak		__nv_reservedSMEM_offset_0_alias
	.size		__nv_reservedSMEM_offset_0_alias, 0, 64
	.other		__nv_reservedSMEM_offset_0_alias,@"STO_CUDA_RESERVED_SHARED STV_DEFAULT"
__nv_reservedSMEM_offset_0_alias:
	.zero		0
	.zero		64


//--------------------- .nv.global                --------------------------
	.section	.nv.global,"aw",@nobits
.nv.global:
	.type		_ZN34_INTERNAL_809b6cc3_4_k_cu_52bf51746thrust24THRUST_300001_SM_1000_NS3seqE,@object
	.size		_ZN34_INTERNAL_809b6cc3_4_k_cu_52bf51746thrust24THRUST_300001_SM_1000_NS3seqE,(_ZN34_INTERNAL_809b6cc3_4_k_cu_52bf51744cuda3std3__48in_placeE - _ZN34_INTERNAL_809b6cc3_4_k_cu_52bf51746thrust24THRUST_300001_SM_1000_NS3seqE)
_ZN34_INTERNAL_809b6cc3_4_k_cu_52bf51746thrust24THRUST_300001_SM_1000_NS3seqE:
	.zero		1
	.type		_ZN34_INTERNAL_809b6cc3_4_k_cu_52bf51744cuda3std3__48in_placeE,@object
	.size		_ZN34_INTERNAL_809b6cc3_4_k_cu_52bf51744cuda3std3__48in_placeE,(_ZN34_INTERNAL_809b6cc3_4_k_cu_52bf51744cuda3std6ranges3__45__cpo4sizeE - _ZN34_INTERNAL_809b6cc3_4_k_cu_52bf51744cuda3std3__48in_placeE)
_ZN34_INTERNAL_809b6cc3_4_k_cu_52bf51744cuda3std3__48in_placeE:
	.zero		1
	.type		_ZN34_INTERNAL_809b6cc3_4_k_cu_52bf51744cuda3std6ranges3__45__cpo4sizeE,@object
	.size		_ZN34_INTERNAL_809b6cc3_4_k_cu_52bf51744cuda3std6ranges3__45__cpo4sizeE,(_ZN34_INTERNAL_809b6cc3_4_k_cu_52bf51746thrust24THRUST_300001_SM_1000_NS12placeholders2_3E - _ZN34_INTERNAL_809b6cc3_4_k_cu_52bf51744cuda3std6ranges3__45__cpo4sizeE)
_ZN34_INTERNAL_809b6cc3_4_k_cu_52bf51744cuda3std6ranges3__45__cpo4sizeE:
	.zero		1
	.type		_ZN34_INTERNAL_809b6cc3_4_k_cu_52bf51746thrust24THRUST_300001_SM_1000_NS12placeholders2_3E,@object
	.size		_ZN34_INTERNAL_809b6cc3_4_k_cu_52bf51746thrust24THRUST_300001_SM_1000_NS12placeholders2_3E,(_ZN34_INTERNAL_809b6cc3_4_k_cu_52bf51744cuda3std3__45__cpo6cbeginE - _ZN34_INTERNAL_809b6cc3_4_k_cu_52bf51746thrust24THRUST_300001_SM_1000_NS12placeholders2_3E)
_ZN34_INTERNAL_809b6cc3_4_k_cu_52bf51746thrust24THRUST_300001_SM_1000_NS12placeholders2_3E:
	.zero		1
	.type		_ZN34_INTERNAL_809b6cc3_4_k_cu_52bf51744cuda3std3__45__cpo6cbeginE,@object
	.size		_ZN34_INTERNAL_809b6cc3_4_k_cu_52bf51744cuda3std3__45__cpo6cbeginE,(_ZN34_INTERNAL_809b6cc3_4_k_cu_52bf51744cuda3std6ranges3__45__cpo6cbeginE - _ZN34_INTERNAL_809b6cc3_4_k_cu_52bf51744cuda3std3__45__cpo6cbeginE)
_ZN34_INTERNAL_809b6cc3_4_k_cu_52bf51744cuda3std3__45__cpo6cbeginE:
	.zero		1
	.type		_ZN34_INTERNAL_809b6cc3_4_k_cu_52bf51744cuda3std6ranges3__45__cpo6cbeginE,@object
	.size		_ZN34_INTERNAL_809b6cc3_4_k_cu_52bf51744cuda3std6ranges3__45__cpo6cbeginE,(_ZN34_INTERNAL_809b6cc3_4_k_cu_52bf51746thrust24THRUST_300001_SM_1000_NS12placeholders2_7E - _ZN34_INTERNAL_809b6cc3_4_k_cu_52bf51744cuda3std6ranges3__45__cpo6cbeginE)
_ZN34_INTERNAL_809b6cc3_4_k_cu_52bf51744cuda3std6ranges3__45__cpo6cbeginE:
	.zero		1
	.type		_ZN34_INTERNAL_809b6cc3_4_k_cu_52bf51746thrust24THRUST_300001_SM_1000_NS12placeholders2_7E,@object
	.size		_ZN34_INTERNAL_809b6cc3_4_k_cu_52bf51746thrust24THRUST_300001_SM_1000_NS12placeholders2_7E,(_ZN34_INTERNAL_809b6cc3_4_k_cu_52bf51744cuda3std3__45__cpo7crbeginE - _ZN34_INTERNAL_809b6cc3_4_k_cu_52bf51746thrust24THRUST_300001_SM_1000_NS12placeholders2_7E)
_ZN34_INTERNAL_809b6cc3_4_k_cu_52bf51746thrust24THRUST_300001_SM_1000_NS12placeholders2_7E:
	.zero		1
	.type		_ZN34_INTERNAL_809b6cc3_4_k_cu_52bf51744cuda3std3__45__cpo7crbeginE,@object
	.size		_ZN34_INTERNAL_809b6cc3_4_k_cu_52bf51744cuda3std3__45__cpo7crbeginE,(_ZN34_INTERNAL_809b6cc3_4_k_cu_52bf51744cuda3std6ranges3__45__cpo4nextE - _ZN34_INTERNAL_809b6cc3_4_k_cu_52bf51744cuda3std3__45__cpo7crbeginE)
_ZN34_INTERNAL_809b6cc3_4_k_cu_52bf51744cuda3std3__45__cpo7crbeginE:
	.zero		1
	.type		_ZN34_INTERNAL_809b6cc3_4_k_cu_52bf51744cuda3std6ranges3__45__cpo4nextE,@object
	.size		_ZN34_INTERNAL_809b6cc3_4_k_cu_52bf51744cuda3std6ranges3__45__cpo4nextE,(_ZN34_INTERNAL_809b6cc3_4_k_cu_52bf51744cuda3std6ranges3__45__cpo4swapE - _ZN34_INTERNAL_809b6cc3_4_k_cu_52bf51744cuda3std6ranges3__45__cpo4nextE)
_ZN34_INTERNAL_809b6cc3_4_k_cu_52bf51744cuda3std6ranges3__45__cpo4nextE:
	.zero		1
	.type		_ZN34_INTERNAL_809b6cc3_4_k_cu_52bf51744cuda3std6ranges3__45__cpo4swapE,@object
	.size		_ZN34_INTERNAL_809b6cc3_4_k_cu_52bf51744cuda3std6ranges3__45__cpo4swapE,(_ZN34_INTERNAL_809b6cc3_4_k_cu_52bf51746thrust24THRUST_300001_SM_1000_NS8cuda_cub10par_nosyncE - _ZN34_INTERNAL_809b6cc3_4_k_cu_52bf51744cuda3std6ranges3__45__cpo4swapE)
_ZN34_INTERNAL_809b6cc3_4_k_cu_52bf51744cuda3std6ranges3__45__cpo4swapE:
	.zero		1
	.type		_ZN34_INTERNAL_809b6cc3_4_k_cu_52bf51746thrust24THRUST_300001_SM_1000_NS8cuda_cub10par_nosyncE,@object
	.size		_ZN34_INTERNAL_809b6cc3_4_k_cu_52bf51746thrust24THRUST_300001_SM_1000_NS8cuda_cub10par_nosyncE,(_ZN34_INTERNAL_809b6cc3_4_k_cu_52bf51746thrust24THRUST_300001_SM_1000_NS12placeholders2_9E - _ZN34_INTERNAL_809b6cc3_4_k_cu_52bf51746thrust24THRUST_300001_SM_1000_NS8cuda_cub10par_nosyncE)
_ZN34_INTERNAL_809b6cc3_4_k_cu_52bf51746thrust24THRUST_300001_SM_1000_NS8cuda_cub10par_nosyncE:
	.zero		1
	.type		_ZN34_INTERNAL_809b6cc3_4_k_cu_52bf51746thrust24THRUST_300001_SM_1000_NS12placeholders2_9E,@object
	.size		_ZN34_INTERNAL_809b6cc3_4_k_cu_52bf51746thrust24THRUST_300001_SM_1000_NS12placeholders2_9E,(_ZN34_INTERNAL_809b6cc3_4_k_cu_52bf51744cuda3std3__436_GLOBAL__N__809b6cc3_4_k_cu_52bf51746ignoreE - _ZN34_INTERNAL_809b6cc3_4_k_cu_52bf51746thrust24THRUST_300001_SM_1000_NS12placeholders2_9E)
_ZN34_INTERNAL_809b6cc3_4_k_cu_52bf51746thrust24THRUST_300001_SM_1000_NS12placeholders2_9E:
	.zero		1
	.type		_ZN34_INTERNAL_809b6cc3_4_k_cu_52bf51744cuda3std3__436_GLOBAL__N__809b6cc3_4_k_cu_52bf51746ignoreE,@object
	.size		_ZN34_INTERNAL_809b6cc3_4_k_cu_52bf51744cuda3std3__436_GLOBAL__N__809b6cc3_4_k_cu_52bf51746ignoreE,(_ZN34_INTERNAL_809b6cc3_4_k_cu_52bf51744cuda3std6ranges3__45__cpo4dataE - _ZN34_INTERNAL_809b6cc3_4_k_cu_52bf51744cuda3std3__436_GLOBAL__N__809b6cc3_4_k_cu_52bf51746ignoreE)
_ZN34_INTERNAL_809b6cc3_4_k_cu_52bf51744cuda3std3__436_GLOBAL__N__809b6cc3_4_k_cu_52bf51746ignoreE:
	.zero		1
	.type		_ZN34_INTERNAL_809b6cc3_4_k_cu_52bf51744cuda3std6ranges3__45__cpo4dataE,@object
	.size		_ZN34_INTERNAL_809b6cc3_4_k_cu_52bf51744cuda3std6ranges3__45__cpo4dataE,(_ZN34_INTERNAL_809b6cc3_4_k_cu_52bf51746thrust24THRUST_300001_SM_1000_NS12placeholders2_1E - _ZN34_INTERNAL_809b6cc3_4_k_cu_52bf51744cuda3std6ranges3__45__cpo4dataE)
_ZN34_INTERNAL_809b6cc3_4_k_cu_52bf51744cuda3std6ranges3__45__cpo4dataE:
	.zero		1
	.type		_ZN34_INTERNAL_809b6cc3_4_k_cu_52bf51746thrust24THRUST_300001_SM_1000_NS12placeholders2_1E,@object
	.size		_ZN34_INTERNAL_809b6cc3_4_k_cu_52bf51746thrust24THRUST_300001_SM_1000_NS12placeholders2_1E,(_ZN34_INTERNAL_809b6cc3_4_k_cu_52bf51744cuda3std3__45__cpo5beginE - _ZN34_INTERNAL_809b6cc3_4_k_cu_52bf51746thrust24THRUST_300001_SM_1000_NS12placeholders2_1E)
_ZN34_INTERNAL_809b6cc3_4_k_cu_52bf51746thrust24THRUST_300001_SM_1000_NS12placeholders2_1E:
	.zero		1
	.type		_ZN34_INTERNAL_809b6cc3_4_k_cu_52bf51744cuda3std3__45__cpo5beginE,@object
	.size		_ZN34_INTERNAL_809b6cc3_4_k_cu_52bf51744cuda3std3__45__cpo5beginE,(_ZN34_INTERNAL_809b6cc3_4_k_cu_52bf51744cuda3std6ranges3__45__cpo5beginE - _ZN34_INTERNAL_809b6cc3_4_k_cu_52bf51744cuda3std3__45__cpo5beginE)
_ZN34_INTERNAL_809b6cc3_4_k_cu_52bf51744cuda3std3__45__cpo5beginE:
	.zero		1
	.type		_ZN34_INTERNAL_809b6cc3_4_k_cu_52bf51744cuda3std6ranges3__45__cpo5beginE,@object
	.size		_ZN34_INTERNAL_809b6cc3_4_k_cu_52bf51744cuda3std6ranges3__45__cpo5beginE,(_ZN34_INTERNAL_809b6cc3_4_k_cu_52bf51746thrust24THRUST_300001_SM_1000_NS12placeholders2_5E - _ZN34_INTERNAL_809b6cc3_4_k_cu_52bf51744cuda3std6ranges3__45__cpo5beginE)
_ZN34_INTERNAL_809b6cc3_4_k_cu_52bf51744cuda3std6ranges3__45__cpo5beginE:
	.zero		1
	.type		_ZN34_INTERNAL_809b6cc3_4_k_cu_52bf51746thrust24THRUST_300001_SM_1000_NS12placeholders2_5E,@object
	.size		_ZN34_INTERNAL_809b6cc3_4_k_cu_52bf51746thrust24THRUST_300001_SM_1000_NS12placeholders2_5E,(_ZN34_INTERNAL_809b6cc3_4_k_cu_52bf51744cuda3std3__45__cpo6rbeginE - _ZN34_INTERNAL_809b6cc3_4_k_cu_52bf51746thrust24THRUST_300001_SM_1000_NS12placeholders2_5E)
_ZN34_INTERNAL_809b6cc3_4_k_cu_52bf51746thrust24THRUST_300001_SM_1000_NS12placeholders2_5E:
	.zero		1
	.type		_ZN34_INTERNAL_809b6cc3_4_k_cu_52bf51744cuda3std3__45__cpo6rbeginE,@object
	.size		_ZN34_INTERNAL_809b6cc3_4_k_cu_52bf51744cuda3std3__45__cpo6rbeginE,(_ZN34_INTERNAL_809b6cc3_4_k_cu_52bf51744cuda3std6ranges3__45__cpo7advanceE - _ZN34_INTERNAL_809b6cc3_4_k_cu_52bf51744cuda3std3__45__cpo6rbeginE)
_ZN34_INTERNAL_809b6cc3_4_k_cu_52bf51744cuda3std3__45__cpo6rbeginE:
	.zero		1
	.type		_ZN34_INTERNAL_809b6cc3_4_k_cu_52bf51744cuda3std6ranges3__45__cpo7advanceE,@object
	.size		_ZN34_INTERNAL_809b6cc3_4_k_cu_52bf51744cuda3std6ranges3__45__cpo7advanceE,(_ZN34_INTERNAL_809b6cc3_4_k_cu_52bf51744cuda3std3__47nulloptE - _ZN34_INTERNAL_809b6cc3_4_k_cu_52bf51744cuda3std6ranges3__45__cpo7advanceE)
_ZN34_INTERNAL_809b6cc3_4_k_cu_52bf51744cuda3std6ranges3__45__cpo7advanceE:
	.zero		1
	.type		_ZN34_INTERNAL_809b6cc3_4_k_cu_52bf51744cuda3std3__47nulloptE,@object
	.size		_ZN34_INTERNAL_809b6cc3_4_k_cu_52bf51744cuda3std3__47nulloptE,(_ZN34_INTERNAL_809b6cc3_4_k_cu_52bf51744cuda3std6ranges3__45__cpo8distanceE - _ZN34_INTERNAL_809b6cc3_4_k_cu_52bf51744cuda3std3__47nulloptE)
_ZN34_INTERNAL_809b6cc3_4_k_cu_52bf51744cuda3std3__47nulloptE:
	.zero		1
	.type		_ZN34_INTERNAL_809b6cc3_4_k_cu_52bf51744cuda3std6ranges3__45__cpo8distanceE,@object
	.size		_ZN34_INTERNAL_809b6cc3_4_k_cu_52bf51744cuda3std6ranges3__45__cpo8distanceE,(_ZN34_INTERNAL_809b6cc3_4_k_cu_52bf51746thrust24THRUST_300001_SM_1000_NS12placeholders3_10E - _ZN34_INTERNAL_809b6cc3_4_k_cu_52bf51744cuda3std6ranges3__45__cpo8distanceE)
_ZN34_INTERNAL_809b6cc3_4_k_cu_52bf51744cuda3std6ranges3__45__cpo8distanceE:
	.zero		1
	.type		_ZN34_INTERNAL_809b6cc3_4_k_cu_52bf51746thrust24THRUST_300001_SM_1000_NS12placeholders3_10E,@object
	.size		_ZN34_INTERNAL_809b6cc3_4_k_cu_52bf51746thrust24THRUST_300001_SM_1000_NS12placeholders3_10E,(_ZN34_INTERNAL_809b6cc3_4_k_cu_52bf51744cuda3std3__419piecewise_constructE - _ZN34_INTERNAL_809b6cc3_4_k_cu_52bf51746thrust24THRUST_300001_SM_1000_NS12placeholders3_10E)
_ZN34_INTERNAL_809b6cc3_4_k_cu_52bf51746thrust24THRUST_300001_SM_1000_NS12placeholders3_10E:
	.zero		1
	.type		_ZN34_INTERNAL_809b6cc3_4_k_cu_52bf51744cuda3std3__419piecewise_constructE,@object
	.size		_ZN34_INTERNAL_809b6cc3_4_k_cu_52bf51744cuda3std3__419piecewise_constructE,(_ZN34_INTERNAL_809b6cc3_4_k_cu_52bf51744cuda3std6ranges3__45__cpo5cdataE - _ZN34_INTERNAL_809b6cc3_4_k_cu_52bf51744cuda3std3__419piecewise_constructE)
_ZN34_INTERNAL_809b6cc3_4_k_cu_52bf51744cuda3std3__419piecewise_constructE:
	.zero		1
	.type		_ZN34_INTERNAL_809b6cc3_4_k_cu_52bf51744cuda3std6ranges3__45__cpo5cdataE,@object
	.size		_ZN34_INTERNAL_809b6cc3_4_k_cu_52bf51744cuda3std6ranges3__45__cpo5cdataE,(_ZN34_INTERNAL_809b6cc3_4_k_cu_52bf51746thrust24THRUST_300001_SM_1000_NS12placeholders2_2E - _ZN34_INTERNAL_809b6cc3_4_k_cu_52bf51744cuda3std6ranges3__45__cpo5cdataE)
_ZN34_INTERNAL_809b6cc3_4_k_cu_52bf51744cuda3std6ranges3__45__cpo5cdataE:
	.zero		1
	.type		_ZN34_INTERNAL_809b6cc3_4_k_cu_52bf51746thrust24THRUST_300001_SM_1000_NS12placeholders2_2E,@object
	.size		_ZN34_INTERNAL_809b6cc3_4_k_cu_52bf51746thrust24THRUST_300001_SM_1000_NS12placeholders2_2E,(_ZN34_INTERNAL_809b6cc3_4_k_cu_52bf51744cuda3std3__45__cpo3endE - _ZN34_INTERNAL_809b6cc3_4_k_cu_52bf51746thrust24THRUST_300001_SM_1000_NS12placeholders2_2E)
_ZN34_INTERNAL_809b6cc3_4_k_cu_52bf51746thrust24THRUST_300001_SM_1000_NS12placeholders2_2E:
	.zero		1
	.type		_ZN34_INTERNAL_809b6cc3_4_k_cu_52bf51744cuda3std3__45__cpo3endE,@object
	.size		_ZN34_INTERNAL_809b6cc3_4_k_cu_52bf51744cuda3std3__45__cpo3endE,(_ZN34_INTERNAL_809b6cc3_4_k_cu_52bf51744cuda3std6ranges3__45__cpo3endE - _ZN34_INTERNAL_809b6cc3_4_k_cu_52bf51744cuda3std3__45__cpo3endE)
_ZN34_INTERNAL_809b6cc3_4_k_cu_52bf51744cuda3std3__45__cpo3endE:
	.zero		1
	.type		_ZN34_INTERNAL_809b6cc3_4_k_cu_52bf51744cuda3std6ranges3__45__cpo3endE,@object
	.size		_ZN34_INTERNAL_809b6cc3_4_k_cu_52bf51744cuda3std6ranges3__45__cpo3endE,(_ZN34_INTERNAL_809b6cc3_4_k_cu_52bf51746thrust24THRUST_300001_SM_1000_NS12placeholders2_6E - _ZN34_INTERNAL_809b6cc3_4_k_cu_52bf51744cuda3std6ranges3__45__cpo3endE)
_ZN34_INTERNAL_809b6cc3_4_k_cu_52bf51744cuda3std6ranges3__45__cpo3endE:
	.zero		1
	.type		_ZN34_INTERNAL_809b6cc3_4_k_cu_52bf51746thrust24THRUST_300001_SM_1000_NS12placeholders2_6E,@object
	.size		_ZN34_INTERNAL_809b6cc3_4_k_cu_52bf51746thrust24THRUST_300001_SM_1000_NS12placeholders2_6E,(_ZN34_INTERNAL_809b6cc3_4_k_cu_52bf51744cuda3std3__45__cpo4rendE - _ZN34_INTERNAL_809b6cc3_4_k_cu_52bf51746thrust24THRUST_300001_SM_1000_NS12placeholders2_6E)
_ZN34_INTERNAL_809b6cc3_4_k_cu_52bf51746thrust24THRUST_300001_SM_1000_NS12placeholders2_6E:
	.zero		1
	.type		_ZN34_INTERNAL_809b6cc3_4_k_cu_52bf51744cuda3std3__45__cpo4rendE,@object
	.size		_ZN34_INTERNAL_809b6cc3_4_k_cu_52bf51744cuda3std3__45__cpo4rendE,(_ZN34_INTERNAL_809b6cc3_4_k_cu_52bf51744cuda3std6ranges3__45__cpo9iter_swapE - _ZN34_INTERNAL_809b6cc3_4_k_cu_52bf51744cuda3std3__45__cpo4rendE)
_ZN34_INTERNAL_809b6cc3_4_k_cu_52bf51744cuda3std3__45__cpo4rendE:
	.zero		1
	.type		_ZN34_INTERNAL_809b6cc3_4_k_cu_52bf51744cuda3std6ranges3__45__cpo9iter_swapE,@object
	.size		_ZN34_INTERNAL_809b6cc3_4_k_cu_52bf51744cuda3std6ranges3__45__cpo9iter_swapE,(_ZN34_INTERNAL_809b6cc3_4_k_cu_52bf51744cuda3std3__48unexpectE - _ZN34_INTERNAL_809b6cc3_4_k_cu_52bf51744cuda3std6ranges3__45__cpo9iter_swapE)
_ZN34_INTERNAL_809b6cc3_4_k_cu_52bf51744cuda3std6ranges3__45__cpo9iter_swapE:
	.zero		1
	.type		_ZN34_INTERNAL_809b6cc3_4_k_cu_52bf51744cuda3std3__48unexpectE,@object
	.size		_ZN34_INTERNAL_809b6cc3_4_k_cu_52bf51744cuda3std3__48unexpectE,(_ZN34_INTERNAL_809b6cc3_4_k_cu_52bf51746thrust24THRUST_300001_SM_1000_NS8cuda_cub3parE - _ZN34_INTERNAL_809b6cc3_4_k_cu_52bf51744cuda3std3__48unexpectE)
_ZN34_INTERNAL_809b6cc3_4_k_cu_52bf51744cuda3std3__48unexpectE:
	.zero		1
	.type		_ZN34_INTERNAL_809b6cc3_4_k_cu_52bf51746thrust24THRUST_300001_SM_1000_NS8cuda_cub3parE,@object
	.size		_ZN34_INTERNAL_809b6cc3_4_k_cu_52bf51746thrust24THRUST_300001_SM_1000_NS8cuda_cub3parE,(_ZN34_INTERNAL_809b6cc3_4_k_cu_52bf51746thrust24THRUST_300001_SM_1000_NS12placeholders2_4E - _ZN34_INTERNAL_809b6cc3_4_k_cu_52bf51746thrust24THRUST_300001_SM_1000_NS8cuda_cub3parE)
_ZN34_INTERNAL_809b6cc3_4_k_cu_52bf51746thrust24THRUST_300001_SM_1000_NS8cuda_cub3parE:
	.zero		1
	.type		_ZN34_INTERNAL_809b6cc3_4_k_cu_52bf51746thrust24THRUST_300001_SM_1000_NS12placeholders2_4E,@object
	.size		_ZN34_INTERNAL_809b6cc3_4_k_cu_52bf51746thrust24THRUST_300001_SM_1000_NS12placeholders2_4E,(_ZN34_INTERNAL_809b6cc3_4_k_cu_52bf51744cuda3std3__45__cpo4cendE - _ZN34_INTERNAL_809b6cc3_4_k_cu_52bf51746thrust24THRUST_300001_SM_1000_NS12placeholders2_4E)
_ZN34_INTERNAL_809b6cc3_4_k_cu_52bf51746thrust24THRUST_300001_SM_1000_NS12placeholders2_4E:
	.zero		1
	.type		_ZN34_INTERNAL_809b6cc3_4_k_cu_52bf51744cuda3std3__45__cpo4cendE,@object
	.size		_ZN34_INTERNAL_809b6cc3_4_k_cu_52bf51744cuda3std3__45__cpo4cendE,(_ZN34_INTERNAL_809b6cc3_4_k_cu_52bf51744cuda3std6ranges3__45__cpo4cendE - _ZN34_INTERNAL_809b6cc3_4_k_cu_52bf51744cuda3std3__45__cpo4cendE)
_ZN34_INTERNAL_809b6cc3_4_k_cu_52bf51744cuda3std3__45__cpo4cendE:
	.zero		1
	.type		_ZN34_INTERNAL_809b6cc3_4_k_cu_52bf51744cuda3std6ranges3__45__cpo4cendE,@object
	.size		_ZN34_INTERNAL_809b6cc3_4_k_cu_52bf51744cuda3std6ranges3__45__cpo4cendE,(_ZN34_INTERNAL_809b6cc3_4_k_cu_52bf51744cuda3std3__420unreachable_sentinelE - _ZN34_INTERNAL_809b6cc3_4_k_cu_52bf51744cuda3std6ranges3__45__cpo4cendE)
_ZN34_INTERNAL_809b6cc3_4_k_cu_52bf51744cuda3std6ranges3__45__cpo4cendE:
	.zero		1
	.type		_ZN34_INTERNAL_809b6cc3_4_k_cu_52bf51744cuda3std3__420unreachable_sentinelE,@object
	.size		_ZN34_INTERNAL_809b6cc3_4_k_cu_52bf51744cuda3std3__420unreachable_sentinelE,(_ZN34_INTERNAL_809b6cc3_4_k_cu_52bf51744cuda3std6ranges3__45__cpo5ssizeE - _ZN34_INTERNAL_809b6cc3_4_k_cu_52bf51744cuda3std3__420unreachable_sentinelE)
_ZN34_INTERNAL_809b6cc3_4_k_cu_52bf51744cuda3std3__420unreachable_sentinelE:
	.zero		1
	.type		_ZN34_INTERNAL_809b6cc3_4_k_cu_52bf51744cuda3std6ranges3__45__cpo5ssizeE,@object
	.size		_ZN34_INTERNAL_809b6cc3_4_k_cu_52bf51744cuda3std6ranges3__45__cpo5ssizeE,(_ZN34_INTERNAL_809b6cc3_4_k_cu_52bf51746thrust24THRUST_300001_SM_1000_NS12placeholders2_8E - _ZN34_INTERNAL_809b6cc3_4_k_cu_52bf51744cuda3std6ranges3__45__cpo5ssizeE)
_ZN34_INTERNAL_809b6cc3_4_k_cu_52bf51744cuda3std6ranges3__45__cpo5ssizeE:
	.zero		1
	.type		_ZN34_INTERNAL_809b6cc3_4_k_cu_52bf51746thrust24THRUST_300001_SM_1000_NS12placeholders2_8E,@object
	.size		_ZN34_INTERNAL_809b6cc3_4_k_cu_52bf51746thrust24THRUST_300001_SM_1000_NS12placeholders2_8E,(_ZN34_INTERNAL_809b6cc3_4_k_cu_52bf51744cuda3std3__45__cpo5crendE - _ZN34_INTERNAL_809b6cc3_4_k_cu_52bf51746thrust24THRUST_300001_SM_1000_NS12placeholders2_8E)
_ZN34_INTERNAL_809b6cc3_4_k_cu_52bf51746thrust24THRUST_300001_SM_1000_NS12placeholders2_8E:
	.zero		1
	.type		_ZN34_INTERNAL_809b6cc3_4_k_cu_52bf51744cuda3std3__45__cpo5crendE,@object
	.size		_ZN34_INTERNAL_809b6cc3_4_k_cu_52bf51744cuda3std3__45__cpo5crendE,(_ZN34_INTERNAL_809b6cc3_4_k_cu_52bf51744cuda3std6ranges3__45__cpo4prevE - _ZN34_INTERNAL_809b6cc3_4_k_cu_52bf51744cuda3std3__45__cpo5crendE)
_ZN34_INTERNAL_809b6cc3_4_k_cu_52bf51744cuda3std3__45__cpo5crendE:
	.zero		1
	.type		_ZN34_INTERNAL_809b6cc3_4_k_cu_52bf51744cuda3std6ranges3__45__cpo4prevE,@object
	.size		_ZN34_INTERNAL_809b6cc3_4_k_cu_52bf51744cuda3std6ranges3__45__cpo4prevE,(_ZN34_INTERNAL_809b6cc3_4_k_cu_52bf51744cuda3std6ranges3__45__cpo9iter_moveE - _ZN34_INTERNAL_809b6cc3_4_k_cu_52bf51744cuda3std6ranges3__45__cpo4prevE)
_ZN34_INTERNAL_809b6cc3_4_k_cu_52bf51744cuda3std6ranges3__45__cpo4prevE:
	.zero		1
	.type		_ZN34_INTERNAL_809b6cc3_4_k_cu_52bf51744cuda3std6ranges3__45__cpo9iter_moveE,@object
	.size		_ZN34_INTERNAL_809b6cc3_4_k_cu_52bf51744cuda3std6ranges3__45__cpo9iter_moveE,(_ZN34_INTERNAL_809b6cc3_4_k_cu_52bf51746thrust24THRUST_300001_SM_1000_NS6system6detail10sequential3seqE - _ZN34_INTERNAL_809b6cc3_4_k_cu_52bf51744cuda3std6ranges3__45__cpo9iter_moveE)
_ZN34_INTERNAL_809b6cc3_4_k_cu_52bf51744cuda3std6ranges3__45__cpo9iter_moveE:
	.zero		1
	.type		_ZN34_INTERNAL_809b6cc3_4_k_cu_52bf51746thrust24THRUST_300001_SM_1000_NS6system6detail10sequential3seqE,@object
	.size		_ZN34_INTERNAL_809b6cc3_4_k_cu_52bf51746thrust24THRUST_300001_SM_1000_NS6system6detail10sequential3seqE,(.L_31 - _ZN34_INTERNAL_809b6cc3_4_k_cu_52bf51746thrust24THRUST_300001_SM_1000_NS6system6detail10sequential3seqE)
_ZN34_INTERNAL_809b6cc3_4_k_cu_52bf51746thrust24THRUST_300001_SM_1000_NS6system6detail10sequential3seqE:
	.zero		1
.L_31:


//--------------------- .nv.constant0._ZN3cub18CUB_300001_SM_10006detail8for_each13static_kernelINS2_12policy_hub_t12policy_500_tEmN6thrust24THRUST_300001_SM_1000_NS8cuda_cub20__uninitialized_fill7functorINS7_10device_ptrIfEEfEEEEvT0_T1_ --------------------------
	.section	.nv.constant0._ZN3cub18CUB_300001_SM_10006detail8for_each13static_kernelINS2_12policy_hub_t12policy_500_tEmN6thrust24THRUST_300001_SM_1000_NS8cuda_cub20__uninitialized_fill7functorINS7_10device_ptrIfEEfEEEEvT0_T1_,"a",@progbits
	.sectionflags	@""
	.align	4
.nv.constant0._ZN3cub18CUB_300001_SM_10006detail8for_each13static_kernelINS2_12policy_hub_t12policy_500_tEmN6thrust24THRUST_300001_SM_1000_NS8cuda_cub20__uninitialized_fill7functorINS7_10device_ptrIfEEfEEEEvT0_T1_:
	.zero		920


//--------------------- .nv.constant0._ZN3cub18CUB_300001_SM_10006detail11EmptyKernelIvEEvv --------------------------
	.section	.nv.constant0._ZN3cub18CUB_300001_SM_10006detail11EmptyKernelIvEEvv,"a",@progbits
	.sectionflags	@""
	.align	4
.nv.constant0._ZN3cub18CUB_300001_SM_10006detail11EmptyKernelIvEEvv:
	.zero		896


//--------------------- .nv.constant0._Z15velocity_updatePfS_S_S_S_iifffff --------------------------
	.section	.nv.constant0._Z15velocity_updatePfS_S_S_S_iifffff,"a",@progbits
	.sectionflags	@""
	.align	4
.nv.constant0._Z15velocity_updatePfS_S_S_S_iifffff:
	.zero		964


//--------------------- .nv.constant0._Z16pressure_poissonPfS_S_iiff --------------------------
	.section	.nv.constant0._Z16pressure_poissonPfS_S_iiff,"a",@progbits
	.sectionflags	@""
	.align	4
.nv.constant0._Z16pressure_poissonPfS_S_iiff:
	.zero		936


//--------------------- .nv.constant0._Z10build_up_bPfS_S_iiffff --------------------------
	.section	.nv.constant0._Z10build_up_bPfS_S_iiffff,"a",@progbits
	.sectionflags	@""
	.align	4
.nv.constant0._Z10build_up_bPfS_S_iiffff:
	.zero		944


//--------------------- SYMBOLS --------------------------

	.type		.nv.reservedSmem.offset0,@object
	.size		.nv.reservedSmem.offset0,0x4
